def attn_fwd(
    Q,
    K,
    V,
    Out,
    Lse,
    sm_scale,
    stride_qz,
    stride_qh,
    stride_qm,
    stride_qk,
    stride_kz,
    stride_kh,
    stride_kn,
    stride_kk,
    stride_vz,
    stride_vh,
    stride_vn,
    stride_vk,
    stride_oz,
    stride_oh,
    stride_om,
    stride_ok,
    seqlen_q,
    seqlen_k,
    BLOCK_M: tl.constexpr,
    BLOCK_N: tl.constexpr,
    HEAD_DIM: tl.constexpr,
    CAUSAL: tl.constexpr,
):
    start_m = tl.program_id(0)
    off_hz = tl.program_id(1)
    q_off = off_hz * stride_qh
    k_off = off_hz * stride_kh
    v_off = off_hz * stride_vh
    offs_m = start_m * BLOCK_M + tl.arange(0, BLOCK_M)
    offs_d = tl.arange(0, HEAD_DIM)
    offs_n = tl.arange(0, BLOCK_N)
    q_ptrs = Q + q_off + offs_m[:, None] * stride_qm + offs_d[None, :] * stride_qk
    k_ptrs = K + k_off + offs_d[:, None] * stride_kk + offs_n[None, :] * stride_kn
    v_ptrs = V + v_off + offs_n[:, None] * stride_vn + offs_d[None, :] * stride_vk
    m_i = tl.full([BLOCK_M], float("-inf"), dtype=tl.float32)
    l_i = tl.zeros([BLOCK_M], dtype=tl.float32) + 1.0
    acc = tl.zeros([BLOCK_M, HEAD_DIM], dtype=tl.float32)
    q = tl.load(q_ptrs)
    acc, l_i, m_i = _attn_fwd_inner(
        acc,
        l_i,
        m_i,
        q,
        k_ptrs,
        v_ptrs,
        sm_scale,
        stride_kn,
        stride_vn,
        start_m,
        seqlen_k,
        BLOCK_M,
        BLOCK_N,
        HEAD_DIM,
        CAUSAL,
    )
    acc = acc / l_i[:, None]
    lse = m_i + tl.math.log2(l_i) / 1.4426950408889634
    o_ptrs = (
        Out
        + off_hz * stride_oh
        + offs_m[:, None] * stride_om
        + offs_d[None, :] * stride_ok
    )
    tl.store(o_ptrs, acc.to(Out.dtype.element_ty))
    tl.store(Lse + off_hz * seqlen_q + offs_m, lse)

# config = {"BLOCK_M": 64, "BLOCK_N": 32, "HEAD_DIM": 64, "arch": "sm_100", "causal": false, "dtype": "fp16", "num_stages": 2, "num_warps": 8}
# arch = sm_100


// ===== COMPILED SASS (sm_100a) =====

	.target	sm_100a

	.elftype	@"ET_EXEC"


//--------------------- .note.nv.tkinfo           --------------------------
	.section	.note.nv.tkinfo,"",@"SHT_NOTE"
	.sectionflags	@"SHF_NOTE_NV_TKINFO"
	.tkinfo
        /*0018*/ 	.word	0x00000081
        /*0030*/ 	.string	""
        /*0030*/ 	.string	"ptxas-blackwell"
        /*0030*/ 	.string	"Cuda compilation tools, release 12.9, V12.9.86"
        /*0030*/ 	.string	"Build cuda_12.9.r12.9/compiler.36037853_0"
        /*0030*/ 	.string	"-v  -suppress-debug-info  -lineinfo  -arch sm_100a "



//--------------------- .note.nv.cuver            --------------------------
	.section	.note.nv.cuver,"",@"SHT_NOTE"
	.sectionflags	@"SHF_NOTE_NV_CUVER"
        /*0018*/ 	.short	0x0001
        /*001a*/ 	.short	0x0064
        /*001c*/ 	.short	0x0001
        /*001e*/ 	.short	0x0000
        /*0020*/ 	.short	0x0001
        /*0022*/ 	.short	0x0000


//--------------------- .nv.info                  --------------------------
	.section	.nv.info,"",@"SHT_CUDA_INFO"
	.align	4


	//----- nvinfo : EIATTR_REGCOUNT
	.align		4
        /*0000*/ 	.byte	0x04, 0x2f
        /*0002*/ 	.short	(.L_5 - .L_4)
	.align		4
.L_4:
        /*0004*/ 	.word	index@(attn_fwd)
        /*0008*/ 	.word	0x00000050


	//----- nvinfo : EIATTR_FRAME_SIZE
	.align		4
.L_5:
        /*000c*/ 	.byte	0x04, 0x11
        /*000e*/ 	.short	(.L_7 - .L_6)
	.align		4
.L_6:
        /*0010*/ 	.word	index@($__internal_2_$__cuda_sm10x_tcgen05_guardrail_trap_unallocated_columns_being_dealloced)
        /*0014*/ 	.word	0x00000000


	//----- nvinfo : EIATTR_FRAME_SIZE
	.align		4
.L_7:
        /*0018*/ 	.byte	0x04, 0x11
        /*001a*/ 	.short	(.L_9 - .L_8)
	.align		4
.L_8:
        /*001c*/ 	.word	index@($__internal_1_$__cuda_sm10x_tcgen05_guardrail_trap_phase_invalid_during_alloc)
        /*0020*/ 	.word	0x00000000


	//----- nvinfo : EIATTR_FRAME_SIZE
	.align		4
.L_9:
        /*0024*/ 	.byte	0x04, 0x11
        /*0026*/ 	.short	(.L_11 - .L_10)
	.align		4
.L_10:
        /*0028*/ 	.word	index@($__internal_0_$__cuda_sm10x_tcgen05_guardrail_trap_col_being_dealloced_not_returned_by_alloc)
        /*002c*/ 	.word	0x00000000


	//----- nvinfo : EIATTR_FRAME_SIZE
	.align		4
.L_11:
        /*0030*/ 	.byte	0x04, 0x11
        /*0032*/ 	.short	(.L_13 - .L_12)
	.align		4
.L_12:
        /*0034*/ 	.word	index@(attn_fwd)
        /*0038*/ 	.word	0x00000000


	//----- nvinfo : EIATTR_MIN_STACK_SIZE
	.align		4
.L_13:
        /*003c*/ 	.byte	0x04, 0x12
        /*003e*/ 	.short	(.L_15 - .L_14)
	.align		4
.L_14:
        /*0040*/ 	.word	index@(attn_fwd)
        /*0044*/ 	.word	0x00000000
.L_15:


//--------------------- .nv.info.attn_fwd         --------------------------
	.section	.nv.info.attn_fwd,"",@"SHT_CUDA_INFO"
	.sectionflags	@""
	.align	4


	//----- nvinfo : EIATTR_CUDA_API_VERSION
	.align		4
        /*0000*/ 	.byte	0x04, 0x37
        /*0002*/ 	.short	(.L_17 - .L_16)
.L_16:
        /*0004*/ 	.word	0x00000081


	//----- nvinfo : EIATTR_KPARAM_INFO
	.align		4
.L_17:
        /*0008*/ 	.byte	0x04, 0x17
        /*000a*/ 	.short	(.L_19 - .L_18)
.L_18:
        /*000c*/ 	.word	0x00000000
        /*0010*/ 	.short	0x0019
        /*0012*/ 	.short	0x0080
        /*0014*/ 	.byte	0x00, 0xf4, 0x21, 0x00


	//----- nvinfo : EIATTR_KPARAM_INFO
	.align		4
.L_19:
        /*0018*/ 	.byte	0x04, 0x17
        /*001a*/ 	.short	(.L_21 - .L_20)
.L_20:
        /*001c*/ 	.word	0x00000000
        /*0020*/ 	.short	0x0018
        /*0022*/ 	.short	0x0078
        /*0024*/ 	.byte	0x00, 0xf4, 0x21, 0x00


	//----- nvinfo : EIATTR_KPARAM_INFO
	.align		4
.L_21:
        /*0028*/ 	.byte	0x04, 0x17
        /*002a*/ 	.short	(.L_23 - .L_22)
.L_22:
        /*002c*/ 	.word	0x00000000
        /*0030*/ 	.short	0x0017
        /*0032*/ 	.short	0x0070
        /*0034*/ 	.byte	0x00, 0xf0, 0x11, 0x00


	//----- nvinfo : EIATTR_KPARAM_INFO
	.align		4
.L_23:
        /*0038*/ 	.byte	0x04, 0x17
        /*003a*/ 	.short	(.L_25 - .L_24)
.L_24:
        /*003c*/ 	.word	0x00000000
        /*0040*/ 	.short	0x0016
        /*0042*/ 	.short	0x006c
        /*0044*/ 	.byte	0x00, 0xf0, 0x11, 0x00


	//----- nvinfo : EIATTR_KPARAM_INFO
	.align		4
.L_25:
        /*0048*/ 	.byte	0x04, 0x17
        /*004a*/ 	.short	(.L_27 - .L_26)
.L_26:
        /*004c*/ 	.word	0x00000000
        /*0050*/ 	.short	0x0015
        /*0052*/ 	.short	0x0068
        /*0054*/ 	.byte	0x00, 0xf0, 0x11, 0x00


	//----- nvinfo : EIATTR_KPARAM_INFO
	.align		4
.L_27:
        /*0058*/ 	.byte	0x04, 0x17
        /*005a*/ 	.short	(.L_29 - .L_28)
.L_28:
        /*005c*/ 	.word	0x00000000
        /*0060*/ 	.short	0x0014
        /*0062*/ 	.short	0x0064
        /*0064*/ 	.byte	0x00, 0xf0, 0x11, 0x00


	//----- nvinfo : EIATTR_KPARAM_INFO
	.align		4
.L_29:
        /*0068*/ 	.byte	0x04, 0x17
        /*006a*/ 	.short	(.L_31 - .L_30)
.L_30:
        /*006c*/ 	.word	0x00000000
        /*0070*/ 	.short	0x0013
        /*0072*/ 	.short	0x0060
        /*0074*/ 	.byte	0x00, 0xf0, 0x11, 0x00


	//----- nvinfo : EIATTR_KPARAM_INFO
	.align		4
.L_31:
        /*0078*/ 	.byte	0x04, 0x17
        /*007a*/ 	.short	(.L_33 - .L_32)
.L_32:
        /*007c*/ 	.word	0x00000000
        /*0080*/ 	.short	0x0012
        /*0082*/ 	.short	0x005c
        /*0084*/ 	.byte	0x00, 0xf0, 0x11, 0x00


	//----- nvinfo : EIATTR_KPARAM_INFO
	.align		4
.L_33:
        /*0088*/ 	.byte	0x04, 0x17
        /*008a*/ 	.short	(.L_35 - .L_34)
.L_34:
        /*008c*/ 	.word	0x00000000
        /*0090*/ 	.short	0x0011
        /*0092*/ 	.short	0x0058
        /*0094*/ 	.byte	0x00, 0xf0, 0x11, 0x00


	//----- nvinfo : EIATTR_KPARAM_INFO
	.align		4
.L_35:
        /*0098*/ 	.byte	0x04, 0x17
        /*009a*/ 	.short	(.L_37 - .L_36)
.L_36:
        /*009c*/ 	.word	0x00000000
        /*00a0*/ 	.short	0x0010
        /*00a2*/ 	.short	0x0054
        /*00a4*/ 	.byte	0x00, 0xf0, 0x11, 0x00


	//----- nvinfo : EIATTR_KPARAM_INFO
	.align		4
.L_37:
        /*00a8*/ 	.byte	0x04, 0x17
        /*00aa*/ 	.short	(.L_39 - .L_38)
.L_38:
        /*00ac*/ 	.word	0x00000000
        /*00b0*/ 	.short	0x000f
        /*00b2*/ 	.short	0x0050
        /*00b4*/ 	.byte	0x00, 0xf0, 0x11, 0x00


	//----- nvinfo : EIATTR_KPARAM_INFO
	.align		4
.L_39:
        /*00b8*/ 	.byte	0x04, 0x17
        /*00ba*/ 	.short	(.L_41 - .L_40)
.L_40:
        /*00bc*/ 	.word	0x00000000
        /*00c0*/ 	.short	0x000e
        /*00c2*/ 	.short	0x004c
        /*00c4*/ 	.byte	0x00, 0xf0, 0x11, 0x00


	//----- nvinfo : EIATTR_KPARAM_INFO
	.align		4
.L_41:
        /*00c8*/ 	.byte	0x04, 0x17
        /*00ca*/ 	.short	(.L_43 - .L_42)
.L_42:
        /*00cc*/ 	.word	0x00000000
        /*00d0*/ 	.short	0x000d
        /*00d2*/ 	.short	0x0048
        /*00d4*/ 	.byte	0x00, 0xf0, 0x11, 0x00


	//----- nvinfo : EIATTR_KPARAM_INFO
	.align		4
.L_43:
        /*00d8*/ 	.byte	0x04, 0x17
        /*00da*/ 	.short	(.L_45 - .L_44)
.L_44:
        /*00dc*/ 	.word	0x00000000
        /*00e0*/ 	.short	0x000c
        /*00e2*/ 	.short	0x0044
        /*00e4*/ 	.byte	0x00, 0xf0, 0x11, 0x00


	//----- nvinfo : EIATTR_KPARAM_INFO
	.align		4
.L_45:
        /*00e8*/ 	.byte	0x04, 0x17
        /*00ea*/ 	.short	(.L_47 - .L_46)
.L_46:
        /*00ec*/ 	.word	0x00000000
        /*00f0*/ 	.short	0x000b
        /*00f2*/ 	.short	0x0040
        /*00f4*/ 	.byte	0x00, 0xf0, 0x11, 0x00


	//----- nvinfo : EIATTR_KPARAM_INFO
	.align		4
.L_47:
        /*00f8*/ 	.byte	0x04, 0x17
        /*00fa*/ 	.short	(.L_49 - .L_48)
.L_48:
        /*00fc*/ 	.word	0x00000000
        /*0100*/ 	.short	0x000a
        /*0102*/ 	.short	0x003c
        /*0104*/ 	.byte	0x00, 0xf0, 0x11, 0x00


	//----- nvinfo : EIATTR_KPARAM_INFO
	.align		4
.L_49:
        /*0108*/ 	.byte	0x04, 0x17
        /*010a*/ 	.short	(.L_51 - .L_50)
.L_50:
        /*010c*/ 	.word	0x00000000
        /*0110*/ 	.short	0x0009
        /*0112*/ 	.short	0x0038
        /*0114*/ 	.byte	0x00, 0xf0, 0x11, 0x00


	//----- nvinfo : EIATTR_KPARAM_INFO
	.align		4
.L_51:
        /*0118*/ 	.byte	0x04, 0x17
        /*011a*/ 	.short	(.L_53 - .L_52)
.L_52:
        /*011c*/ 	.word	0x00000000
        /*0120*/ 	.short	0x0008
        /*0122*/ 	.short	0x0034
        /*0124*/ 	.byte	0x00, 0xf0, 0x11, 0x00


	//----- nvinfo : EIATTR_KPARAM_INFO
	.align		4
.L_53:
        /*0128*/ 	.byte	0x04, 0x17
        /*012a*/ 	.short	(.L_55 - .L_54)
.L_54:
        /*012c*/ 	.word	0x00000000
        /*0130*/ 	.short	0x0007
        /*0132*/ 	.short	0x0030
        /*0134*/ 	.byte	0x00, 0xf0, 0x11, 0x00


	//----- nvinfo : EIATTR_KPARAM_INFO
	.align		4
.L_55:
        /*0138*/ 	.byte	0x04, 0x17
        /*013a*/ 	.short	(.L_57 - .L_56)
.L_56:
        /*013c*/ 	.word	0x00000000
        /*0140*/ 	.short	0x0006
        /*0142*/ 	.short	0x002c
        /*0144*/ 	.byte	0x00, 0xf0, 0x11, 0x00


	//----- nvinfo : EIATTR_KPARAM_INFO
	.align		4
.L_57:
        /*0148*/ 	.byte	0x04, 0x17
        /*014a*/ 	.short	(.L_59 - .L_58)
.L_58:
        /*014c*/ 	.word	0x00000000
        /*0150*/ 	.short	0x0005
        /*0152*/ 	.short	0x0028
        /*0154*/ 	.byte	0x00, 0xf0, 0x11, 0x00


	//----- nvinfo : EIATTR_KPARAM_INFO
	.align		4
.L_59:
        /*0158*/ 	.byte	0x04, 0x17
        /*015a*/ 	.short	(.L_61 - .L_60)
.L_60:
        /*015c*/ 	.word	0x00000000
        /*0160*/ 	.short	0x0004
        /*0162*/ 	.short	0x0020
        /*0164*/ 	.byte	0x00, 0xf4, 0x21, 0x00


	//----- nvinfo : EIATTR_KPARAM_INFO
	.align		4
.L_61:
        /*0168*/ 	.byte	0x04, 0x17
        /*016a*/ 	.short	(.L_63 - .L_62)
.L_62:
        /*016c*/ 	.word	0x00000000
        /*0170*/ 	.short	0x0003
        /*0172*/ 	.short	0x0018
        /*0174*/ 	.byte	0x00, 0xf4, 0x21, 0x00


	//----- nvinfo : EIATTR_KPARAM_INFO
	.align		4
.L_63:
        /*0178*/ 	.byte	0x04, 0x17
        /*017a*/ 	.short	(.L_65 - .L_64)
.L_64:
        /*017c*/ 	.word	0x00000000
        /*0180*/ 	.short	0x0002
        /*0182*/ 	.short	0x0010
        /*0184*/ 	.byte	0x00, 0xf4, 0x21, 0x00


	//----- nvinfo : EIATTR_KPARAM_INFO
	.align		4
.L_65:
        /*0188*/ 	.byte	0x04, 0x17
        /*018a*/ 	.short	(.L_67 - .L_66)
.L_66:
        /*018c*/ 	.word	0x00000000
        /*0190*/ 	.short	0x0001
        /*0192*/ 	.short	0x0008
        /*0194*/ 	.byte	0x00, 0xf4, 0x21, 0x00


	//----- nvinfo : EIATTR_KPARAM_INFO
	.align		4
.L_67:
        /*0198*/ 	.byte	0x04, 0x17
        /*019a*/ 	.short	(.L_69 - .L_68)
.L_68:
        /*019c*/ 	.word	0x00000000
        /*01a0*/ 	.short	0x0000
        /*01a2*/ 	.short	0x0000
        /*01a4*/ 	.byte	0x00, 0xf4, 0x21, 0x00


	//----- nvinfo : EIATTR_AT_ENTRY_FRAGMENTS
	.align		4
.L_69:
        /*01a8*/ 	.byte	0x04, 0x4f
        /*01aa*/ 	.short	(.L_71 - .L_70)


	//   ....[0]....
.L_70:
        /*01ac*/ 	.word	0x00000004


	//----- nvinfo : EIATTR_RESERVED_SMEM_USED
	.align		4
.L_71:
        /*01b0*/ 	.byte	0x01, 0x41
	.zero		2


	//----- nvinfo : EIATTR_SPARSE_MMA_MASK
	.align		4
        /*01b4*/ 	.byte	0x03, 0x50
        /*01b6*/ 	.short	0x0000


	//----- nvinfo : EIATTR_TCGEN05_1CTA_USED
	.align		4
        /*01b8*/ 	.byte	0x01, 0x51
	.zero		2


	//----- nvinfo : EIATTR_MAXREG_COUNT
	.align		4
        /*01bc*/ 	.byte	0x03, 0x1b
        /*01be*/ 	.short	0x00ff


	//----- nvinfo : EIATTR_NUM_BARRIERS
	.align		4
        /*01c0*/ 	.byte	0x02, 0x4c
        /*01c2*/ 	.byte	0x01
	.zero		1


	//----- nvinfo : EIATTR_INT_WARP_WIDE_INSTR_OFFSETS
	.align		4
        /*01c4*/ 	.byte	0x04, 0x31
        /*01c6*/ 	.short	(.L_73 - .L_72)


	//   ....[0]....
.L_72:
        /*01c8*/ 	.word	0x00000c90


	//   ....[1]....
        /*01cc*/ 	.word	0x00000cb0


	//   ....[2]....
        /*01d0*/ 	.word	0x00000f50


	//   ....[3]....
        /*01d4*/ 	.word	0x00000ff0


	//   ....[4]....
        /*01d8*/ 	.word	0x00002400


	//   ....[5]....
        /*01dc*/ 	.word	0x00004130


	//   ....[6]....
        /*01e0*/ 	.word	0x00004180


	//----- nvinfo : EIATTR_COOP_GROUP_MASK_REGIDS
	.align		4
.L_73:
        /*01e4*/ 	.byte	0x04, 0x29
        /*01e6*/ 	.short	(.L_75 - .L_74)


	//   ....[0]....
.L_74:
        /*01e8*/ 	.word	0xffffffff


	//   ....[1]....
        /*01ec*/ 	.word	0xffffffff


	//   ....[2]....
        /*01f0*/ 	.word	0xffffffff


	//   ....[3]....
        /*01f4*/ 	.word	0xffffffff


	//   ....[4]....
        /*01f8*/ 	.word	0xffffffff


	//   ....[5]....
        /*01fc*/ 	.word	0xffffffff


	//   ....[6]....
        /*0200*/ 	.word	0xffffffff


	//   ....[7]....
        /*0204*/ 	.word	0xffffffff


	//   ....[8]....
        /*0208*/ 	.word	0xffffffff


	//   ....[9]....
        /*020c*/ 	.word	0xffffffff


	//   ....[10]....
        /*0210*/ 	.word	0xffffffff


	//   ....[11]....
        /*0214*/ 	.word	0xffffffff


	//----- nvinfo : EIATTR_COOP_GROUP_INSTR_OFFSETS
	.align		4
.L_75:
        /*0218*/ 	.byte	0x04, 0x28
        /*021a*/ 	.short	(.L_77 - .L_76)


	//   ....[0]....
.L_76:
        /*021c*/ 	.word	0x00000050


	//   ....[1]....
        /*0220*/ 	.word	0x00000310


	//   ....[2]....
        /*0224*/ 	.word	0x000014f0


	//   ....[3]....
        /*0228*/ 	.word	0x00001820


	//   ....[4]....
        /*022c*/ 	.word	0x00001a70


	//   ....[5]....
        /*0230*/ 	.word	0x00001af0


	//   ....[6]....
        /*0234*/ 	.word	0x00002780


	//   ....[7]....
        /*0238*/ 	.word	0x000027d0


	//   ....[8]....
        /*023c*/ 	.word	0x00002a20


	//   ....[9]....
        /*0240*/ 	.word	0x00002a90


	//   ....[10]....
        /*0244*/ 	.word	0x00003fc0


	//   ....[11]....
        /*0248*/ 	.word	0x00004230


	//----- nvinfo : EIATTR_VRC_CTA_INIT_COUNT
	.align		4
.L_77:
        /*024c*/ 	.byte	0x02, 0x4a
        /*024e*/ 	.byte	0x80
	.zero		1


	//----- nvinfo : EIATTR_MBARRIER_INSTR_OFFSETS
	.align		4
        /*0250*/ 	.byte	0x04, 0x39
        /*0252*/ 	.short	(.L_79 - .L_78)


	//   ....[0]....
.L_78:
        /*0254*/ 	.word	0x00000e80
        /*0258*/ 	.word	0x000000ff
        /*025c*/ 	.word	0x00000000
        /*0260*/ 	.short	0x0100
        /*0262*/ 	.byte	0x11
	.zero		1


	//   ....[1]....
        /*0264*/ 	.word	0x00000fe0
        /*0268*/ 	.word	0x000000ff
        /*026c*/ 	.word	0x00005008
        /*0270*/ 	.short	0x0100
        /*0272*/ 	.byte	0x0c
	.zero		1


	//   ....[2]....
        /*0274*/ 	.word	0x000010b0
        /*0278*/ 	.word	0x000000ff
        /*027c*/ 	.word	0x00003000
        /*0280*/ 	.short	0x0100
        /*0282*/ 	.byte	0x0c
	.zero		1


	//   ....[3]....
        /*0284*/ 	.word	0x00001300
        /*0288*/ 	.word	0x000000ff
        /*028c*/ 	.word	0x00003000
        /*0290*/ 	.short	0x010a
        /*0292*/ 	.byte	0x0c
	.zero		1


	//   ....[4]....
        /*0294*/ 	.word	0x000013e0
        /*0298*/ 	.word	0x000000ff
        /*029c*/ 	.word	0x00003000
        /*02a0*/ 	.short	0x0108
        /*02a2*/ 	.byte	0x0c
	.zero		1


	//   ....[5]....
        /*02a4*/ 	.word	0x000024c0
        /*02a8*/ 	.word	0x000000ff
        /*02ac*/ 	.word	0x00005010
        /*02b0*/ 	.short	0x0100
        /*02b2*/ 	.byte	0x0c
	.zero		1


	//   ....[6]....
        /*02b4*/ 	.word	0x00002640
        /*02b8*/ 	.word	0x000000ff
        /*02bc*/ 	.word	0x00005010
        /*02c0*/ 	.short	0x010a
        /*02c2*/ 	.byte	0x0c
	.zero		1


	//   ....[7]....
        /*02c4*/ 	.word	0x000026a0
        /*02c8*/ 	.word	0x000000ff
        /*02cc*/ 	.word	0x00005010
        /*02d0*/ 	.short	0x0108
        /*02d2*/ 	.byte	0x0c
	.zero		1


	//   ....[8]....
        /*02d4*/ 	.word	0x00002af0
        /*02d8*/ 	.word	0x000000ff
        /*02dc*/ 	.word	0x00000000
        /*02e0*/ 	.short	0x010a
        /*02e2*/ 	.byte	0x11
	.zero		1


	//   ....[9]....
        /*02e4*/ 	.word	0x000031f0
        /*02e8*/ 	.word	0x000000ff
        /*02ec*/ 	.word	0x00000000
        /*02f0*/ 	.short	0x010a
        /*02f2*/ 	.byte	0x11
	.zero		1


	//   ....[10]....
        /*02f4*/ 	.word	0x00003380
        /*02f8*/ 	.word	0x000000ff
        /*02fc*/ 	.word	0x00005000
        /*0300*/ 	.short	0x0108
        /*0302*/ 	.byte	0x0c
	.zero		1


	//   ....[11]....
        /*0304*/ 	.word	0x00003450
        /*0308*/ 	.word	0x000000ff
        /*030c*/ 	.word	0x00005008
        /*0310*/ 	.short	0x0108
        /*0312*/ 	.byte	0x0c
	.zero		1


	//   ....[12]....
        /*0314*/ 	.word	0x00004250
        /*0318*/ 	.word	0x000000ff
        /*031c*/ 	.word	0x00003000
        /*0320*/ 	.short	0x010a
        /*0322*/ 	.byte	0x0c
	.zero		1


	//   ....[13]....
        /*0324*/ 	.word	0x00004280
        /*0328*/ 	.word	0x000000ff
        /*032c*/ 	.word	0x00005010
        /*0330*/ 	.short	0x010a
        /*0332*/ 	.byte	0x0c
	.zero		1


	//   ....[14]....
        /*0334*/ 	.word	0x000042b0
        /*0338*/ 	.word	0x000000ff
        /*033c*/ 	.word	0x00000000
        /*0340*/ 	.short	0x010a
        /*0342*/ 	.byte	0x11
	.zero		1


	//   ....[15]....
        /*0344*/ 	.word	0x000042e0
        /*0348*/ 	.word	0x000000ff
        /*034c*/ 	.word	0x00000000
        /*0350*/ 	.short	0x010a
        /*0352*/ 	.byte	0x11
	.zero		1


	//----- nvinfo : EIATTR_NUM_MBARRIERS
	.align		4
.L_79:
        /*0354*/ 	.byte	0x03, 0x38
        /*0356*/ 	.short	0xffff


	//----- nvinfo : EIATTR_EXIT_INSTR_OFFSETS
	.align		4
        /*0358*/ 	.byte	0x04, 0x1c
        /*035a*/ 	.short	(.L_81 - .L_80)


	//   ....[0]....
.L_80:
        /*035c*/ 	.word	0x00004240


	//----- nvinfo : EIATTR_REQNTID
	.align		4
.L_81:
        /*0360*/ 	.byte	0x04, 0x10
        /*0362*/ 	.short	(.L_83 - .L_82)
.L_82:
        /*0364*/ 	.word	0x00000100
        /*0368*/ 	.word	0x00000001
        /*036c*/ 	.word	0x00000001


	//----- nvinfo : EIATTR_CRS_STACK_SIZE
	.align		4
.L_83:
        /*0370*/ 	.byte	0x04, 0x1e
        /*0372*/ 	.short	(.L_85 - .L_84)
.L_84:
        /*0374*/ 	.word	0x00000000


	//----- nvinfo : EIATTR_CBANK_PARAM_SIZE
	.align		4
.L_85:
        /*0378*/ 	.byte	0x03, 0x19
        /*037a*/ 	.short	0x0088


	//----- nvinfo : EIATTR_PARAM_CBANK
	.align		4
        /*037c*/ 	.byte	0x04, 0x0a
        /*037e*/ 	.short	(.L_87 - .L_86)
	.align		4
.L_86:
        /*0380*/ 	.word	index@(.nv.constant0.attn_fwd)
        /*0384*/ 	.short	0x0380
        /*0386*/ 	.short	0x0088


	//----- nvinfo : EIATTR_SW_WAR
	.align		4
.L_87:
        /*0388*/ 	.byte	0x04, 0x36
        /*038a*/ 	.short	(.L_89 - .L_88)
.L_88:
        /*038c*/ 	.word	0x00000008
.L_89:


//--------------------- .nv.compat                --------------------------
	.section	.nv.compat,"",@"SHT_CUDA_COMPAT_INFO"
	.align	4
        /*0000*/ 	.byte	0x02, 0x02, 0x02, 0x00, 0x02, 0x05, 0x05, 0x00, 0x02, 0x03, 0x00, 0x00, 0x02, 0x06, 0x01, 0x00


//--------------------- .nv.callgraph             --------------------------
	.section	.nv.callgraph,"",@"SHT_CUDA_CALLGRAPH"
	.align	4
	.sectionentsize	8
	.align		4
        /*0000*/ 	.word	0x00000000
	.align		4
        /*0004*/ 	.word	0xffffffff
	.align		4
        /*0008*/ 	.word	0x00000000
	.align		4
        /*000c*/ 	.word	0xfffffffe
	.align		4
        /*0010*/ 	.word	0x00000000
	.align		4
        /*0014*/ 	.word	0xfffffffd
	.align		4
        /*0018*/ 	.word	0x00000000
	.align		4
        /*001c*/ 	.word	0xfffffffc


//--------------------- .nv.constant4             --------------------------
	.section	.nv.constant4,"a",@progbits
	.align	8
	.align		8
.nv.constant4:
        /*0000*/ 	.dword	_$_str


//--------------------- .text.attn_fwd            --------------------------
	.section	.text.attn_fwd,"ax",@progbits
	.align	128
        .global         attn_fwd
        .type           attn_fwd,@function
        .size           attn_fwd,(.L_x_28 - attn_fwd)
        .other          attn_fwd,@"STO_CUDA_ENTRY STV_DEFAULT"
attn_fwd:
.text.attn_fwd:
[----:B------:R-:W0:Y:S01]  /*0000*/  LDC R1, c[0x0][0x37c] ;  /* 0x0000df00ff017b82 */ /* 0x000e220000000800 */
[----:B------:R-:W1:Y:S02]  /*0010*/  S2R R0, SR_TID.X ;  /* 0x0000000000007919 */ /* 0x000e640000002100 */
[----:B-1----:R-:W-:-:S13]  /*0020*/  ISETP.GE.U32.AND P1, PT, R0, 0x20, PT ;  /* 0x000000200000780c */ /* 0x002fda0003f26070 */
[----:B------:R-:W-:Y:S05]  /*0030*/  @P1 BRA `(.L_x_0) ;  /* 0x0000000000b81947 */ /* 0x000fea0003800000 */
[----:B------:R-:W1:Y:S01]  /*0040*/  S2UR UR6, SR_CgaCtaId ;  /* 0x00000000000679c3 */ /* 0x000e620000008800 */
[----:B------:R-:W-:Y:S01]  /*0050*/  NOP ;  /* 0x0000000000007918 */ /* 0x000fe20000000000 */
[----:B------:R-:W-:Y:S02]  /*0060*/  UMOV UR4, 0x40 ;  /* 0x0000004000047882 */ /* 0x000fe40000000000 */
[----:B-1----:R-:W-:-:S09]  /*0070*/  ULEA UR4, UR6, UR4, 0x18 ;  /* 0x0000000406047291 */ /* 0x002fd2000f8ec0ff */
[----:B------:R-:W1:Y:S01]  /*0080*/  LDS.U8 R2, [UR4] ;  /* 0x00000004ff027984 */ /* 0x000e620008000000 */
[----:B------:R-:W-:Y:S02]  /*0090*/  UMOV UR4, 0x400 ;  /* 0x0000040000047882 */ /* 0x000fe40000000000 */
[----:B------:R-:W-:Y:S01]  /*00a0*/  ULEA UR4, UR6, UR4, 0x18 ;  /* 0x0000000406047291 */ /* 0x000fe2000f8ec0ff */
[----:B-1----:R-:W-:-:S13]  /*00b0*/  ISETP.NE.AND P0, PT, R2, RZ, PT ;  /* 0x000000ff0200720c */ /* 0x002fda0003f05270 */
[----:B------:R-:W-:Y:S05]  /*00c0*/  @P0 BRA `(.L_x_1) ;  /* 0x00000000007c0947 */ /* 0x000fea0003800000 */
[----:B------:R-:W-:-:S13]  /*00d0*/  ELECT P0, URZ, PT ;  /* 0x0000000000ff782f */ /* 0x000fda0003800000 */
[----:B------:R-:W-:Y:S05]  /*00e0*/  @!P0 BRA `(.L_x_2) ;  /* 0x0000000000848947 */ /* 0x000fea0003800000 */
[----:B------:R-:W-:Y:S01]  /*00f0*/  UMOV UR5, 0x4 ;  /* 0x0000000400057882 */ /* 0x000fe20000000000 */
[----:B------:R-:W-:Y:S02]  /*0100*/  IMAD.MOV.U32 R5, RZ, RZ, 0x1 ;  /* 0x00000001ff057424 */ /* 0x000fe400078e00ff */
[----:B------:R-:W-:Y:S02]  /*0110*/  IMAD.MOV.U32 R3, RZ, RZ, 0xf ;  /* 0x0000000fff037424 */ /* 0x000fe400078e00ff */
[----:B------:R-:W-:Y:S04]  /*0120*/  DEPBAR.LE SB1, 0x36 ;  /* 0x00009d800000791a */ /* 0x000fe80000000000 */
[----:B------:R-:W1:Y:S02]  /*0130*/  UTCATOMSWS.FIND_AND_SET.ALIGN UP0, UR5, UR5 ;  /* 0x00000005000575e3 */ /* 0x000e640008000800 */
[----:B-1----:R-:W-:-:S04]  /*0140*/  PLOP3.LUT P0, PT, PT, PT, UP0, 0x80, 0x8 ;  /* 0x000000000008781c */ /* 0x002fc80003f0f008 */
[----:B------:R-:W-:-:S04]  /*0150*/  SEL R2, RZ, 0xffffffff, !P0 ;  /* 0xffffffffff027807 */ /* 0x000fc80004000000 */
[----:B------:R-:W-:Y:S01]  /*0160*/  ISETP.NE.AND P0, PT, R2, RZ, PT ;  /* 0x000000ff0200720c */ /* 0x000fe20003f05270 */
[----:B------:R-:W-:-:S12]  /*0170*/  IMAD.U32 R2, RZ, RZ, UR5 ;  /* 0x00000005ff027e24 */ /* 0x000fd8000f8e00ff */
[----:B------:R-:W-:Y:S05]  /*0180*/  @P0 BRA `(.L_x_3) ;  /* 0x0000000000240947 */ /* 0x000fea0003800000 */
.L_x_4:
[----:B------:R-:W-:Y:S05]  /*0190*/  NANOSLEEP 0x64 ;  /* 0x000000640000795d */ /* 0x000fea0003800000 */
[----:B------:R-:W-:-:S05]  /*01a0*/  UMOV UR5, 0x4 ;  /* 0x0000000400057882 */ /* 0x000fca0000000000 */
[----:B------:R-:W-:Y:S04]  /*01b0*/  DEPBAR.LE SB1, 0x36 ;  /* 0x00009d800000791a */ /* 0x000fe80000000000 */
[----:B------:R-:W1:Y:S02]  /*01c0*/  UTCATOMSWS.FIND_AND_SET.ALIGN UP0, UR5, UR5 ;  /* 0x00000005000575e3 */ /* 0x000e640008000800 */
[----:B-1----:R-:W-:-:S04]  /*01d0*/  PLOP3.LUT P0, PT, PT, PT, UP0, 0x80, 0x8 ;  /* 0x000000000008781c */ /* 0x002fc80003f0f008 */
[----:B------:R-:W-:-:S04]  /*01e0*/  SEL R2, RZ, 0xffffffff, !P0 ;  /* 0xffffffffff027807 */ /* 0x000fc80004000000 */
[----:B------:R-:W-:Y:S01]  /*01f0*/  ISETP.NE.AND P0, PT, R2, RZ, PT ;  /* 0x000000ff0200720c */ /* 0x000fe20003f05270 */
[----:B------:R-:W-:-:S12]  /*0200*/  IMAD.U32 R2, RZ, RZ, UR5 ;  /* 0x00000005ff027e24 */ /* 0x000fd8000f8e00ff */
[----:B------:R-:W-:Y:S05]  /*0210*/  @!P0 BRA `(.L_x_4) ;  /* 0xfffffffc00dc8947 */ /* 0x000fea000383ffff */
.L_x_3:
[C---:B------:R-:W-:Y:S01]  /*0220*/  IADD3 R4, PT, PT, R2.reuse, 0x10, RZ ;  /* 0x0000001002047810 */ /* 0x040fe20007ffe0ff */
[----:B------:R-:W-:Y:S01]  /*0230*/  UMOV UR5, 0x50 ;  /* 0x0000005000057882 */ /* 0x000fe20000000000 */
[----:B------:R-:W-:Y:S01]  /*0240*/  SHF.L.U32 R3, R3, R2, RZ ;  /* 0x0000000203037219 */ /* 0x000fe200000006ff */
[----:B------:R-:W-:Y:S01]  /*0250*/  ULEA UR5, UR6, UR5, 0x18 ;  /* 0x0000000506057291 */ /* 0x000fe2000f8ec0ff */
[----:B------:R-:W-:Y:S01]  /*0260*/  SHF.L.U32 R4, R5, R4, RZ ;  /* 0x0000000405047219 */ /* 0x000fe200000006ff */
[----:B------:R-:W-:-:S03]  /*0270*/  IMAD.SHL.U32 R2, R2, 0x20, RZ ;  /* 0x0000002002027824 */ /* 0x000fc600078e00ff */
[----:B------:R-:W-:-:S05]  /*0280*/  LOP3.LUT R3, R4, R3, RZ, 0xfc, !PT ;  /* 0x0000000304037212 */ /* 0x000fca00078efcff */
[----:B------:R1:W-:Y:S04]  /*0290*/  ATOMS.OR RZ, [UR5], R3 ;  /* 0x00000003ffff798c */ /* 0x0003e8000b000005 */
[----:B------:R1:W-:Y:S01]  /*02a0*/  STS [UR4], R2 ;  /* 0x00000002ff007988 */ /* 0x0003e20008000804 */
[----:B------:R-:W-:Y:S05]  /*02b0*/  BRA `(.L_x_2) ;  /* 0x0000000000107947 */ /* 0x000fea0003800000 */
.L_x_1:
[----:B------:R-:W-:-:S05]  /*02c0*/  IMAD.MOV.U32 R2, RZ, RZ, -0x1 ;  /* 0xffffffffff027424 */ /* 0x000fca00078e00ff */
[----:B------:R1:W-:Y:S02]  /*02d0*/  STS [UR4], R2 ;  /* 0x00000002ff007988 */ /* 0x0003e40008000804 */
[----:B-1----:R-:W-:-:S07]  /*02e0*/  MOV R2, 0x300 ;  /* 0x0000030000027802 */ /* 0x002fce0000000f00 */
[----:B0-----:R-:W-:Y:S05]  /*02f0*/  CALL.REL.NOINC `($__internal_1_$__cuda_sm10x_tcgen05_guardrail_trap_phase_invalid_during_alloc) ;  /* 0x0000004000107944 */ /* 0x001fea0003c00000 */
.L_x_2:
[----:B------:R-:W-:Y:S05]  /*0300*/  WARPSYNC.ALL ;  /* 0x0000000000007948 */ /* 0x000fea0003800000 */
[----:B------:R-:W-:Y:S01]  /*0310*/  NOP ;  /* 0x0000000000007918 */ /* 0x000fe20000000000 */
.L_x_0:
[----:B-1----:R-:W1:Y:S01]  /*0320*/  S2R R2, SR_CTAID.X ;  /* 0x0000000000027919 */ /* 0x002e620000002500 */
[----:B------:R-:W2:Y:S01]  /*0330*/  S2UR UR9, SR_CTAID.Y ;  /* 0x00000000000979c3 */ /* 0x000ea20000002600 */
[----:B------:R-:W2:Y:S01]  /*0340*/  LDCU.64 UR4, c[0x0][0x3b0] ;  /* 0x00007600ff0477ac */ /* 0x000ea20008000a00 */
[----:B------:R-:W-:Y:S02]  /*0350*/  LOP3.LUT R13, R0, 0x3f, RZ, 0xc0, !PT ;  /* 0x0000003f000d7812 */ /* 0x000fe400078ec0ff */
[----:B------:R-:W-:Y:S01]  /*0360*/  SHF.R.U32.HI R14, RZ, 0x6, R0 ;  /* 0x00000006ff0e7819 */ /* 0x000fe20000011600 */
[----:B------:R-:W-:Y:S01]  /*0370*/  UMOV UR12, 0x400 ;  /* 0x00000400000c7882 */ /* 0x000fe20000000000 */
[----:B------:R-:W3:Y:S02]  /*0380*/  LDCU.64 UR30, c[0x0][0x358] ;  /* 0x00006b00ff1e77ac */ /* 0x000ee40008000a00 */
[----:B------:R-:W4:Y:S01]  /*0390*/  LDC R36, c[0x0][0x3b8] ;  /* 0x0000ee00ff247b82 */ /* 0x000f220000000800 */
[----:B------:R-:W-:-:S07]  /*03a0*/  SGXT.U32 R14, R14, 0x2 ;  /* 0x000000020e0e781a */ /* 0x000fce0000000000 */
[----:B------:R-:W0:Y:S08]  /*03b0*/  S2UR UR6, SR_CgaCtaId ;  /* 0x00000000000679c3 */ /* 0x000e300000008800 */
[----:B------:R-:W3:Y:S01]  /*03c0*/  LDC.64 R32, c[0x0][0x380] ;  /* 0x0000e000ff207b82 */ /* 0x000ee20000000a00 */
[----:B--2---:R-:W-:-:S04]  /*03d0*/  UIMAD UR4, UR9, UR4, URZ ;  /* 0x00000004090472a4 */ /* 0x004fc8000f8e02ff */
[----:B------:R-:W-:Y:S01]  /*03e0*/  USHF.L.U32 UR7, UR4, 0x1, URZ ;  /* 0x0000000104077899 */ /* 0x000fe200080006ff */
[----:B-1----:R-:W-:Y:S02]  /*03f0*/  IMAD R2, R2, 0x40, R13 ;  /* 0x0000004002027824 */ /* 0x002fe400078e020d */
[----:B----4-:R-:W-:Y:S02]  /*0400*/  IMAD R7, R14, R36, RZ ;  /* 0x000000240e077224 */ /* 0x010fe400078e02ff */
[----:B------:R-:W-:Y:S01]  /*0410*/  IMAD R3, R2, UR5, RZ ;  /* 0x0000000502037c24 */ /* 0x000fe2000f8e02ff */
[----:B------:R-:W-:-:S03]  /*0420*/  UIMAD.WIDE UR4, UR4, 0x2, URZ ;  /* 0x00000002040478a5 */ /* 0x000fc6000f8e02ff */
[C---:B------:R-:W-:Y:S01]  /*0430*/  IMAD.SHL.U32 R5, R3.reuse, 0x2, RZ ;  /* 0x0000000203057824 */ /* 0x040fe200078e00ff */
[----:B0-----:R-:W-:Y:S01]  /*0440*/  ULEA UR12, UR6, UR12, 0x18 ;  /* 0x0000000c060c7291 */ /* 0x001fe2000f8ec0ff */
[----:B------:R-:W-:Y:S01]  /*0450*/  BAR.SYNC.DEFER_BLOCKING 0x0 ;  /* 0x0000000000007b1d */ /* 0x000fe20000010000 */
[----:B------:R-:W-:Y:S01]  /*0460*/  IMAD.HI R4, R3, 0x2, RZ ;  /* 0x0000000203047827 */ /* 0x000fe200078e02ff */
[----:B------:R-:W-:-:S04]  /*0470*/  LEA R3, R36, R7, 0x2 ;  /* 0x0000000724037211 */ /* 0x000fc800078e10ff */
[----:B------:R-:W0:Y:S01]  /*0480*/  LDCU UR4, c[0x0][0x3c8] ;  /* 0x00007900ff0477ac */ /* 0x000e220008000800 */
[----:B---3--:R-:W-:Y:S01]  /*0490*/  IADD3 R32, P0, P2, R5, UR7, R32 ;  /* 0x0000000705207c10 */ /* 0x008fe2000fa1e020 */
[----:B------:R-:W-:-:S03]  /*04a0*/  IMAD R8, R36, 0x4, R3 ;  /* 0x0000000424087824 */ /* 0x000fc600078e0203 */
[----:B------:R-:W-:Y:S01]  /*04b0*/  IADD3.X R34, PT, PT, R4, UR5, R33, P0, P2 ;  /* 0x0000000504227c10 */ /* 0x000fe200087e4421 */
[----:B------:R-:W-:Y:S01]  /*04c0*/  IMAD R9, R36, 0x4, R8 ;  /* 0x0000000424097824 */ /* 0x000fe200078e0208 */
[CC--:B------:R-:W-:Y:S02]  /*04d0*/  LEA R4, P0, R7.reuse, R32.reuse, 0x1 ;  /* 0x0000002007047211 */ /* 0x0c0fe400078008ff */
[----:B------:R-:W-:Y:S02]  /*04e0*/  LEA R6, P2, R8, R32, 0x1 ;  /* 0x0000002008067211 */ /* 0x000fe400078408ff */
[----:B------:R-:W-:Y:S02]  /*04f0*/  LEA.HI.X.SX32 R5, R7, R34, 0x1, P0 ;  /* 0x0000002207057211 */ /* 0x000fe400000f0eff */
[C---:B------:R-:W-:Y:S01]  /*0500*/  LEA R10, P0, R3.reuse, R32, 0x1 ;  /* 0x00000020030a7211 */ /* 0x040fe200078008ff */
[----:B------:R-:W1:Y:S01]  /*0510*/  LDS R30, [UR12] ;  /* 0x0000000cff1e7984 */ /* 0x000e620008000800 */
[----:B------:R-:W-:Y:S01]  /*0520*/  IMAD R12, R36, 0x4, R9 ;  /* 0x00000004240c7824 */ /* 0x000fe200078e0209 */
[-C--:B------:R-:W-:Y:S01]  /*0530*/  LEA.HI.X.SX32 R7, R8, R34.reuse, 0x1, P2 ;  /* 0x0000002208077211 */ /* 0x080fe200010f0eff */
[----:B------:R-:W-:Y:S01]  /*0540*/  BAR.SYNC.DEFER_BLOCKING 0x0 ;  /* 0x0000000000007b1d */ /* 0x000fe20000010000 */
[----:B------:R-:W-:-:S02]  /*0550*/  LEA.HI.X.SX32 R11, R3, R34, 0x1, P0 ;  /* 0x00000022030b7211 */ /* 0x000fc400000f0eff */
[----:B------:R-:W-:Y:S01]  /*0560*/  LEA R16, P0, R9, R32, 0x1 ;  /* 0x0000002009107211 */ /* 0x000fe200078008ff */
[----:B------:R-:W-:-:S03]  /*0570*/  IMAD R15, R36, 0x4, R12 ;  /* 0x00000004240f7824 */ /* 0x000fc600078e020c */
[----:B------:R-:W-:Y:S02]  /*0580*/  LEA.HI.X.SX32 R17, R9, R34, 0x1, P0 ;  /* 0x0000002209117211 */ /* 0x000fe400000f0eff */
[----:B------:R-:W-:-:S04]  /*0590*/  LEA R8, P0, R12, R32, 0x1 ;  /* 0x000000200c087211 */ /* 0x000fc800078008ff */
[----:B------:R-:W-:Y:S02]  /*05a0*/  LEA.HI.X.SX32 R9, R12, R34, 0x1, P0 ;  /* 0x000000220c097211 */ /* 0x000fe400000f0eff */
[----:B------:R-:W-:Y:S02]  /*05b0*/  LEA R12, R36, R15, 0x2 ;  /* 0x0000000f240c7211 */ /* 0x000fe400078e10ff */
[----:B------:R-:W-:-:S03]  /*05c0*/  LEA R18, P0, R15, R32, 0x1 ;  /* 0x000000200f127211 */ /* 0x000fc600078008ff */
[----:B------:R-:W-:Y:S01]  /*05d0*/  IMAD R23, R36, 0x4, R12 ;  /* 0x0000000424177824 */ /* 0x000fe200078e020c */
[----:B------:R-:W-:Y:S01]  /*05e0*/  LEA.HI.X.SX32 R19, R15, R34, 0x1, P0 ;  /* 0x000000220f137211 */ /* 0x000fe200000f0eff */
[----:B------:R2:W5:Y:S03]  /*05f0*/  LDG.E.U16 R3, desc[UR30][R10.64] ;  /* 0x0000001e0a037981 */ /* 0x000566000c1e1500 */
[CC--:B------:R-:W-:Y:S02]  /*0600*/  LEA R22, P0, R23.reuse, R32.reuse, 0x1 ;  /* 0x0000002017167211 */ /* 0x0c0fe400078008ff */
[----:B------:R-:W-:Y:S01]  /*0610*/  LEA R20, P2, R12, R32, 0x1 ;  /* 0x000000200c147211 */ /* 0x000fe200078408ff */
[----:B------:R-:W5:Y:S04]  /*0620*/  LDG.E.U16 R8, desc[UR30][R8.64] ;  /* 0x0000001e08087981 */ /* 0x000f68000c1e1500 */
[----:B------:R-:W5:Y:S01]  /*0630*/  LDG.E.U16 R6, desc[UR30][R6.64] ;  /* 0x0000001e06067981 */ /* 0x000f62000c1e1500 */
[----:B--2---:R-:W-:Y:S01]  /*0640*/  IMAD R11, R36, 0x4, R23 ;  /* 0x00000004240b7824 */ /* 0x004fe200078e0217 */
[----:B------:R-:W-:-:S02]  /*0650*/  LEA.HI.X.SX32 R23, R23, R34, 0x1, P0 ;  /* 0x0000002217177211 */ /* 0x000fc400000f0eff */
[----:B------:R-:W5:Y:S01]  /*0660*/  LDG.E.U16 R4, desc[UR30][R4.64] ;  /* 0x0000001e04047981 */ /* 0x000f62000c1e1500 */
[----:B------:R-:W-:Y:S01]  /*0670*/  LEA.HI.X.SX32 R21, R12, R34, 0x1, P2 ;  /* 0x000000220c157211 */ /* 0x000fe200010f0eff */
[C---:B------:R-:W-:Y:S01]  /*0680*/  IMAD R12, R36.reuse, 0x4, R11 ;  /* 0x00000004240c7824 */ /* 0x040fe200078e020b */
[C---:B------:R-:W-:Y:S01]  /*0690*/  LEA R24, P0, R11.reuse, R32, 0x1 ;  /* 0x000000200b187211 */ /* 0x040fe200078008ff */
[----:B------:R-:W5:Y:S03]  /*06a0*/  LDG.E.U16 R9, desc[UR30][R22.64] ;  /* 0x0000001e16097981 */ /* 0x000f66000c1e1500 */
[----:B------:R-:W-:Y:S01]  /*06b0*/  LEA.HI.X.SX32 R25, R11, R34, 0x1, P0 ;  /* 0x000000220b197211 */ /* 0x000fe200000f0eff */
[C---:B------:R-:W-:Y:S01]  /*06c0*/  IMAD R11, R36.reuse, 0x4, R12 ;  /* 0x00000004240b7824 */ /* 0x040fe200078e020c */
[----:B------:R2:W5:Y:S04]  /*06d0*/  LDG.E.U16 R10, desc[UR30][R20.64] ;  /* 0x0000001e140a7981 */ /* 0x000568000c1e1500 */
[----:B------:R-:W-:Y:S01]  /*06e0*/  LEA R15, R36, R11, 0x2 ;  /* 0x0000000b240f7211 */ /* 0x000fe200078e10ff */
[----:B------:R3:W5:Y:S01]  /*06f0*/  LDG.E.U16 R7, desc[UR30][R18.64] ;  /* 0x0000001e12077981 */ /* 0x000762000c1e1500 */
[----:B------:R-:W-:-:S03]  /*0700*/  LEA R26, P0, R12, R32, 0x1 ;  /* 0x000000200c1a7211 */ /* 0x000fc600078008ff */
[----:B------:R4:W5:Y:S01]  /*0710*/  LDG.E.U16 R5, desc[UR30][R16.64] ;  /* 0x0000001e10057981 */ /* 0x000962000c1e1500 */
[----:B--2---:R-:W-:Y:S01]  /*0720*/  IMAD R21, R36, 0x4, R15 ;  /* 0x0000000424157824 */ /* 0x004fe200078e020f */
[----:B------:R-:W-:Y:S02]  /*0730*/  LEA.HI.X.SX32 R27, R12, R34, 0x1, P0 ;  /* 0x000000220c1b7211 */ /* 0x000fe400000f0eff */
[----:B------:R2:W5:Y:S01]  /*0740*/  LDG.E.U16 R12, desc[UR30][R24.64] ;  /* 0x0000001e180c7981 */ /* 0x000562000c1e1500 */
[----:B------:R-:W-:Y:S01]  /*0750*/  IMAD R23, R36, 0x4, R21 ;  /* 0x0000000424177824 */ /* 0x000fe200078e0215 */
[----:B---3--:R-:W-:-:S03]  /*0760*/  LEA R18, P0, R15, R32, 0x1 ;  /* 0x000000200f127211 */ /* 0x008fc600078008ff */
[C---:B------:R-:W-:Y:S01]  /*0770*/  IMAD R28, R36.reuse, 0x4, R23 ;  /* 0x00000004241c7824 */ /* 0x040fe200078e0217 */
[----:B------:R-:W-:Y:S02]  /*0780*/  LEA.HI.X.SX32 R19, R15, R34, 0x1, P0 ;  /* 0x000000220f137211 */ /* 0x000fe400000f0eff */
[-C--:B------:R-:W-:Y:S01]  /*0790*/  LEA R20, P0, R21, R32.reuse, 0x1 ;  /* 0x0000002015147211 */ /* 0x080fe200078008ff */
[----:B------:R-:W-:Y:S02]  /*07a0*/  IMAD R29, R36, 0x4, R28 ;  /* 0x00000004241d7824 */ /* 0x000fe400078e021c */
[----:B------:R-:W3:Y:S01]  /*07b0*/  LDC.64 R36, c[0x0][0x3c0] ;  /* 0x0000f000ff247b82 */ /* 0x000ee20000000a00 */
[----:B----4-:R-:W-:Y:S01]  /*07c0*/  LEA R16, P2, R11, R32, 0x1 ;  /* 0x000000200b107211 */ /* 0x010fe200078408ff */
[----:B------:R-:W5:Y:S01]  /*07d0*/  LDG.E.U16 R15, desc[UR30][R18.64] ;  /* 0x0000001e120f7981 */ /* 0x000f62000c1e1500 */
[----:B------:R-:W-:Y:S02]  /*07e0*/  LEA.HI.X.SX32 R21, R21, R34, 0x1, P0 ;  /* 0x0000002215157211 */ /* 0x000fe400000f0eff */
[----:B------:R-:W-:-:S02]  /*07f0*/  LEA R22, P0, R23, R32, 0x1 ;  /* 0x0000002017167211 */ /* 0x000fc400078008ff */
[-C--:B------:R-:W-:Y:S02]  /*0800*/  LEA.HI.X.SX32 R17, R11, R34.reuse, 0x1, P2 ;  /* 0x000000220b117211 */ /* 0x080fe400010f0eff */
[----:B------:R4:W5:Y:S01]  /*0810*/  LDG.E.U16 R11, desc[UR30][R26.64] ;  /* 0x0000001e1a0b7981 */ /* 0x000962000c1e1500 */
[----:B------:R-:W-:Y:S02]  /*0820*/  LEA.HI.X.SX32 R23, R23, R34, 0x1, P0 ;  /* 0x0000002217177211 */ /* 0x000fe400000f0eff */
[CC--:B--2---:R-:W-:Y:S01]  /*0830*/  LEA R24, P2, R28.reuse, R32.reuse, 0x1 ;  /* 0x000000201c187211 */ /* 0x0c4fe200078408ff */
[----:B------:R0:W5:Y:S01]  /*0840*/  LDG.E.U16 R16, desc[UR30][R16.64] ;  /* 0x0000001e10107981 */ /* 0x000162000c1e1500 */
[C---:B----4-:R-:W-:Y:S02]  /*0850*/  LEA R26, P0, R29.reuse, R32, 0x1 ;  /* 0x000000201d1a7211 */ /* 0x050fe400078008ff */
[-C--:B------:R-:W-:Y:S02]  /*0860*/  LEA.HI.X.SX32 R25, R28, R34.reuse, 0x1, P2 ;  /* 0x000000221c197211 */ /* 0x080fe400010f0eff */
[----:B------:R-:W-:Y:S01]  /*0870*/  LEA.HI.X.SX32 R27, R29, R34, 0x1, P0 ;  /* 0x000000221d1b7211 */ /* 0x000fe200000f0eff */
[----:B---3--:R-:W-:Y:S01]  /*0880*/  IMAD R18, R14, R37, RZ ;  /* 0x000000250e127224 */ /* 0x008fe200078e02ff */
[----:B------:R-:W2:Y:S01]  /*0890*/  LDC.64 R34, c[0x0][0x388] ;  /* 0x0000e200ff227b82 */ /* 0x000ea20000000a00 */
[----:B------:R3:W5:Y:S01]  /*08a0*/  LDG.E.U16 R28, desc[UR30][R20.64] ;  /* 0x0000001e141c7981 */ /* 0x000762000c1e1500 */
[----:B0-----:R-:W-:-:S02]  /*08b0*/  IMAD R17, R13, UR4, RZ ;  /* 0x000000040d117c24 */ /* 0x001fc4000f8e02ff */
[----:B------:R-:W-:Y:S01]  /*08c0*/  IMAD R36, R36, UR9, RZ ;  /* 0x0000000924247c24 */ /* 0x000fe2000f8e02ff */
[----:B------:R0:W5:Y:S01]  /*08d0*/  LDG.E.U16 R29, desc[UR30][R22.64] ;  /* 0x0000001e161d7981 */ /* 0x000162000c1e1500 */
[----:B------:R-:W-:-:S03]  /*08e0*/  SHF.R.U32.HI R19, RZ, 0x5, R0 ;  /* 0x00000005ff137819 */ /* 0x000fc60000011600 */
[----:B------:R4:W5:Y:S01]  /*08f0*/  LDG.E.U16 R32, desc[UR30][R24.64] ;  /* 0x0000001e18207981 */ /* 0x000962000c1e1500 */
[----:B---3--:R-:W-:Y:S01]  /*0900*/  IMAD R20, R37, 0x4, R18 ;  /* 0x0000000425147824 */ /* 0x008fe200078e0212 */
[----:B------:R-:W-:Y:S01]  /*0910*/  SHF.L.U32 R14, R17, 0x1, RZ ;  /* 0x00000001110e7819 */ /* 0x000fe200000006ff */
[----:B------:R-:W-:Y:S01]  /*0920*/  IMAD.SHL.U32 R13, R36, 0x2, RZ ;  /* 0x00000002240d7824 */ /* 0x000fe200078e00ff */
[----:B------:R3:W5:Y:S01]  /*0930*/  LDG.E.U16 R27, desc[UR30][R26.64] ;  /* 0x0000001e1a1b7981 */ /* 0x000762000c1e1500 */
[----:B0-----:R-:W-:Y:S02]  /*0940*/  IMAD R22, R37, 0x4, R20 ;  /* 0x0000000425167824 */ /* 0x001fe400078e0214 */
[----:B------:R-:W-:-:S04]  /*0950*/  IMAD.HI R17, R17, 0x2, RZ ;  /* 0x0000000211117827 */ /* 0x000fc800078e02ff */
[C---:B----4-:R-:W-:Y:S02]  /*0960*/  IMAD R24, R37.reuse, 0x4, R22 ;  /* 0x0000000425187824 */ /* 0x050fe400078e0216 */
[----:B------:R-:W-:Y:S01]  /*0970*/  IMAD.HI R36, R36, 0x2, RZ ;  /* 0x0000000224247827 */ /* 0x000fe200078e02ff */
[----:B--2---:R-:W-:Y:S02]  /*0980*/  IADD3 R43, P0, P2, R14, R34, R13 ;  /* 0x000000220e2b7210 */ /* 0x004fe40007a1e00d */
[----:B------:R-:W-:Y:S01]  /*0990*/  LOP3.LUT R14, R0, 0xc0, RZ, 0xc0, !PT ;  /* 0x000000c0000e7812 */ /* 0x000fe200078ec0ff */
[----:B---3--:R-:W-:Y:S01]  /*09a0*/  IMAD R26, R37, 0x4, R24 ;  /* 0x00000004251a7824 */ /* 0x008fe200078e0218 */
[----:B------:R-:W-:Y:S02]  /*09b0*/  R2UR UR20, R19 ;  /* 0x00000000131472ca */ /* 0x000fe400000e0000 */
[----:B-1----:R-:W-:Y:S02]  /*09c0*/  R2UR UR13, R30 ;  /* 0x000000001e0d72ca */ /* 0x002fe400000e0000 */
[----:B------:R-:W-:-:S02]  /*09d0*/  IADD3.X R19, PT, PT, R17, R35, R36, P0, P2 ;  /* 0x0000002311137210 */ /* 0x000fc400007e4424 */
[C---:B------:R-:W-:Y:S02]  /*09e0*/  LEA R64, P0, R18.reuse, R43, 0x1 ;  /* 0x0000002b12407211 */ /* 0x040fe400078008ff */
[----:B------:R-:W-:Y:S01]  /*09f0*/  SHF.R.U32.HI R30, RZ, 0x2, R14 ;  /* 0x00000002ff1e7819 */ /* 0x000fe2000001160e */
[----:B------:R-:W-:Y:S01]  /*0a00*/  IMAD R14, R37, 0x4, R26 ;  /* 0x00000004250e7824 */ /* 0x000fe200078e021a */
[----:B------:R-:W-:-:S03]  /*0a10*/  LEA.HI.X.SX32 R65, R18, R19, 0x1, P0 ;  /* 0x0000001312417211 */ /* 0x000fc600000f0eff */
[C---:B------:R-:W-:Y:S01]  /*0a20*/  IMAD R18, R37.reuse, 0x4, R14 ;  /* 0x0000000425127824 */ /* 0x040fe200078e020e */
[-C--:B------:R-:W-:Y:S02]  /*0a30*/  LEA R62, P2, R20, R43.reuse, 0x1 ;  /* 0x0000002b143e7211 */ /* 0x080fe400078408ff */
[-C--:B------:R-:W-:Y:S01]  /*0a40*/  LEA R58, P0, R22, R43.reuse, 0x1 ;  /* 0x0000002b163a7211 */ /* 0x080fe200078008ff */
[----:B------:R-:W-:Y:S01]  /*0a50*/  IMAD R17, R37, 0x4, R18 ;  /* 0x0000000425117824 */ /* 0x000fe200078e0212 */
[----:B------:R-:W-:Y:S02]  /*0a60*/  LEA R56, P3, R24, R43, 0x1 ;  /* 0x0000002b18387211 */ /* 0x000fe400078608ff */
[-C--:B------:R-:W-:Y:S02]  /*0a70*/  LEA.HI.X.SX32 R63, R20, R19.reuse, 0x1, P2 ;  /* 0x00000013143f7211 */ /* 0x080fe400010f0eff */
[-C--:B------:R-:W-:Y:S02]  /*0a80*/  LEA.HI.X.SX32 R59, R22, R19.reuse, 0x1, P0 ;  /* 0x00000013163b7211 */ /* 0x080fe400000f0eff */
[----:B------:R-:W-:-:S02]  /*0a90*/  LEA.HI.X.SX32 R57, R24, R19, 0x1, P3 ;  /* 0x0000001318397211 */ /* 0x000fc400018f0eff */
[----:B------:R-:W-:Y:S02]  /*0aa0*/  SHF.L.U32 R13, R0, 0x1, RZ ;  /* 0x00000001000d7819 */ /* 0x000fe400000006ff */
[-C--:B------:R-:W-:Y:S02]  /*0ab0*/  LEA R54, P0, R26, R43.reuse, 0x1 ;  /* 0x0000002b1a367211 */ /* 0x080fe400078008ff */
[-C--:B------:R-:W-:Y:S02]  /*0ac0*/  LEA R52, P2, R14, R43.reuse, 0x1 ;  /* 0x0000002b0e347211 */ /* 0x080fe400078408ff */
[-C--:B------:R-:W-:Y:S02]  /*0ad0*/  LEA R50, P3, R18, R43.reuse, 0x1 ;  /* 0x0000002b12327211 */ /* 0x080fe400078608ff */
[----:B------:R-:W-:Y:S02]  /*0ae0*/  LEA R42, P4, R17, R43, 0x1 ;  /* 0x0000002b112a7211 */ /* 0x000fe400078808ff */
[----:B------:R-:W-:-:S02]  /*0af0*/  LEA.HI.X.SX32 R55, R26, R19, 0x1, P0 ;  /* 0x000000131a377211 */ /* 0x000fc400000f0eff */
[-C--:B------:R-:W-:Y:S02]  /*0b00*/  LEA.HI.X.SX32 R53, R14, R19.reuse, 0x1, P2 ;  /* 0x000000130e357211 */ /* 0x080fe400010f0eff */
[-C--:B------:R-:W-:Y:S02]  /*0b10*/  LEA.HI.X.SX32 R51, R18, R19.reuse, 0x1, P3 ;  /* 0x0000001312337211 */ /* 0x080fe400018f0eff */
[----:B------:R-:W-:Y:S02]  /*0b20*/  LEA.HI.X.SX32 R43, R17, R19, 0x1, P4 ;  /* 0x00000013112b7211 */ /* 0x000fe400020f0eff */
[----:B------:R-:W-:Y:S01]  /*0b30*/  LOP3.LUT R23, R30, 0x1fe, R13, 0x78, !PT ;  /* 0x000001fe1e177812 */ /* 0x000fe200078e780d */
[----:B------:R-:W-:Y:S06]  /*0b40*/  @P1 BRA `(.L_x_5) ;  /* 0x0000000000181947 */ /* 0x000fec0003800000 */
[----:B------:R-:W-:Y:S01]  /*0b50*/  ELECT P0, URZ, PT ;  /* 0x0000000000ff782f */ /* 0x000fe20003800000 */
[----:B------:R-:W-:Y:S01]  /*0b60*/  HFMA2 R14, -RZ, RZ, 0, 5.9604644775390625e-08 ;  /* 0x00000001ff0e7431 */ /* 0x000fe200000001ff */
[----:B------:R-:W-:Y:S01]  /*0b70*/  UMOV UR4, 0x40 ;  /* 0x0000004000047882 */ /* 0x000fe20000000000 */
[----:B------:R-:W-:Y:S01]  /*0b80*/  UVIRTCOUNT.DEALLOC.SMPOOL 0x80 ;  /* 0x000000800000784c */ /* 0x000fe20000000000 */
[----:B------:R-:W-:-:S09]  /*0b90*/  ULEA UR4, UR6, UR4, 0x18 ;  /* 0x0000000406047291 */ /* 0x000fd2000f8ec0ff */
[----:B------:R0:W-:Y:S03]  /*0ba0*/  @P0 STS.U8 [UR4], R14 ;  /* 0x0000000eff000988 */ /* 0x0001e60008000004 */
.L_x_5:
[----:B------:R-:W-:Y:S01]  /*0bb0*/  USHF.L.U32 UR4, UR20, 0x15, URZ ;  /* 0x0000001514047899 */ /* 0x000fe200080006ff */
[----:B------:R-:W-:Y:S01]  /*0bc0*/  LOP3.LUT R22, R23, 0x40, RZ, 0x3c, !PT ;  /* 0x0000004017167812 */ /* 0x000fe200078e3cff */
[----:B------:R-:W-:Y:S01]  /*0bd0*/  ULOP3.LUT UR26, UR20, 0x4, URZ, 0xc0, !UPT ;  /* 0x00000004141a7892 */ /* 0x000fe2000f8ec0ff */
[----:B------:R-:W-:Y:S01]  /*0be0*/  LOP3.LUT P2, RZ, R0, 0xff, RZ, 0xc0, !PT ;  /* 0x000000ff00ff7812 */ /* 0x000fe2000784c0ff */
[----:B------:R-:W-:Y:S01]  /*0bf0*/  ULOP3.LUT UR18, UR4, 0x600000, URZ, 0xc0, !UPT ;  /* 0x0060000004127892 */ /* 0x000fe2000f8ec0ff */
[----:B-----5:R1:W-:Y:S01]  /*0c00*/  STS.U16 [R23+UR12], R4 ;  /* 0x0000000417007988 */ /* 0x0203e2000800040c */
[----:B------:R-:W-:Y:S01]  /*0c10*/  UMOV UR5, 0x1 ;  /* 0x0000000100057882 */ /* 0x000fe20000000000 */
[----:B------:R-:W-:Y:S02]  /*0c20*/  UIADD3 UR17, UPT, UPT, UR12, 0x5000, URZ ;  /* 0x000050000c117890 */ /* 0x000fe4000fffe0ff */
[----:B------:R-:W-:Y:S01]  /*0c30*/  UIADD3 UR14, UPT, UPT, UR13, UR18, URZ ;  /* 0x000000120d0e7290 */ /* 0x000fe2000fffe0ff */
[----:B------:R2:W-:Y:S01]  /*0c40*/  STS.U16 [R23+UR12+0x400], R6 ;  /* 0x0004000617007988 */ /* 0x0005e2000800040c */
[----:B------:R-:W3:Y:S03]  /*0c50*/  LDCU UR22, c[0x0][0x3f0] ;  /* 0x00007e00ff1677ac */ /* 0x000ee60008000800 */
[----:B------:R4:W-:Y:S01]  /*0c60*/  STS.U16 [R23+UR12+0x800], R8 ;  /* 0x0008000817007988 */ /* 0x0009e2000800040c */
[----:B------:R-:W-:Y:S01]  /*0c70*/  ULEA UR14, UR26, UR14, 0x3 ;  /* 0x0000000e1a0e7291 */ /* 0x000fe2000f8e18ff */
[----:B-1----:R-:W-:Y:S01]  /*0c80*/  PRMT R4, RZ, 0x7610, R4 ;  /* 0x00007610ff047816 */ /* 0x002fe20000000004 */
[----:B------:R-:W-:Y:S01]  /*0c90*/  VOTEU.ALL UP0, P2 ;  /* 0x0000000000ff7886 */ /* 0x000fe20001000000 */
[----:B------:R1:W-:Y:S01]  /*0ca0*/  STS.U16 [R23+UR12+0xc00], R10 ;  /* 0x000c000a17007988 */ /* 0x0003e2000800040c */
[----:B------:R-:W-:Y:S01]  /*0cb0*/  VOTEU.ALL UP1, P2 ;  /* 0x0000000000ff7886 */ /* 0x000fe20001020000 */
[----:B--2---:R-:W-:-:S02]  /*0cc0*/  PRMT R6, RZ, 0x7610, R6 ;  /* 0x00007610ff067816 */ /* 0x004fc40000000006 */
[----:B------:R-:W-:Y:S01]  /*0cd0*/  STS.U16 [R23+UR12+0x1000], R12 ;  /* 0x0010000c17007988 */ /* 0x000fe2000800040c */
[----:B------:R-:W-:-:S04]  /*0ce0*/  @!UP0 UIADD3 UR6, UPT, UPT, -UR5, 0x100000, URZ ;  /* 0x0010000005068890 */ /* 0x000fc8000fffe1ff */
[----:B------:R-:W-:Y:S02]  /*0cf0*/  @!UP0 USHF.L.U32 UR7, UR6, 0xb, URZ ;  /* 0x0000000b06078899 */ /* 0x000fe400080006ff */
[----:B------:R-:W-:Y:S01]  /*0d00*/  @!UP0 USHF.L.U32 UR6, UR6, 0x1, URZ ;  /* 0x0000000106068899 */ /* 0x000fe200080006ff */
[----:B----4-:R-:W-:Y:S01]  /*0d10*/  PRMT R8, RZ, 0x7610, R8 ;  /* 0x00007610ff087816 */ /* 0x010fe20000000008 */
[----:B------:R-:W-:Y:S01]  /*0d20*/  STS.U16 [R23+UR12+0x1400], R16 ;  /* 0x0014001017007988 */ /* 0x000fe2000800040c */
[----:B-1----:R-:W-:-:S03]  /*0d30*/  PRMT R10, RZ, 0x7610, R10 ;  /* 0x00007610ff0a7816 */ /* 0x002fc6000000000a */
[----:B------:R-:W-:Y:S01]  /*0d40*/  STS.U16 [R23+UR12+0x1800], R28 ;  /* 0x0018001c17007988 */ /* 0x000fe2000800040c */
[----:B---3--:R-:W-:-:S03]  /*0d50*/  ISETP.LT.AND P3, PT, RZ, UR22, PT ;  /* 0x00000016ff007c0c */ /* 0x008fc6000bf61270 */
[----:B------:R-:W-:Y:S04]  /*0d60*/  STS.U16 [R23+UR12+0x1c00], R32 ;  /* 0x001c002017007988 */ /* 0x000fe8000800040c */
[----:B------:R1:W-:Y:S04]  /*0d70*/  STS.U16 [R22+UR12+0x200], R3 ;  /* 0x0002000316007988 */ /* 0x0003e8000800040c */
[----:B------:R2:W-:Y:S04]  /*0d80*/  STS.U16 [R22+UR12+0x600], R5 ;  /* 0x0006000516007988 */ /* 0x0005e8000800040c */
[----:B------:R3:W-:Y:S01]  /*0d90*/  STS.U16 [R22+UR12+0xa00], R7 ;  /* 0x000a000716007988 */ /* 0x0007e2000800040c */
[----:B-1----:R-:W-:-:S03]  /*0da0*/  PRMT R3, RZ, 0x7610, R3 ;  /* 0x00007610ff037816 */ /* 0x002fc60000000003 */
[----:B------:R1:W-:Y:S01]  /*0db0*/  STS.U16 [R22+UR12+0xe00], R9 ;  /* 0x000e000916007988 */ /* 0x0003e2000800040c */
[----:B--2---:R-:W-:-:S03]  /*0dc0*/  PRMT R5, RZ, 0x7610, R5 ;  /* 0x00007610ff057816 */ /* 0x004fc60000000005 */
[----:B------:R2:W-:Y:S01]  /*0dd0*/  STS.U16 [R22+UR12+0x1200], R11 ;  /* 0x0012000b16007988 */ /* 0x0005e2000800040c */
[----:B---3--:R-:W-:-:S03]  /*0de0*/  PRMT R7, RZ, 0x7610, R7 ;  /* 0x00007610ff077816 */ /* 0x008fc60000000007 */
[----:B------:R2:W-:Y:S01]  /*0df0*/  STS.U16 [R22+UR12+0x1600], R15 ;  /* 0x0016000f16007988 */ /* 0x0005e2000800040c */
[----:B-1----:R-:W-:-:S03]  /*0e00*/  PRMT R9, RZ, 0x7610, R9 ;  /* 0x00007610ff097816 */ /* 0x002fc60000000009 */
[----:B------:R2:W-:Y:S04]  /*0e10*/  STS.U16 [R22+UR12+0x1a00], R29 ;  /* 0x001a001d16007988 */ /* 0x0005e8000800040c */
[----:B------:R2:W-:Y:S01]  /*0e20*/  STS.U16 [R22+UR12+0x1e00], R27 ;  /* 0x001e001b16007988 */ /* 0x0005e2000800040c */
[----:B------:R-:W-:Y:S01]  /*0e30*/  STTM.16dp32bit_t0_t15.x16 tmem[UR14], RZ ;  /* 0x000000ff000079ed */ /* 0x000fe20008a0000e */
[----:B------:R-:W-:Y:S01]  /*0e40*/  STTM.16dp32bit_t16_t31.x16 tmem[UR14+0x10], RZ ;  /* 0x000010ff000079ed */ /* 0x000fe20008a2000e */
[----:B------:R-:W1:Y:S02]  /*0e50*/  FENCE.VIEW.ASYNC.T ;  /* 0x00000000000073c6 */ /* 0x000e640000000200 */
[----:B-1----:R-:W-:Y:S06]  /*0e60*/  BAR.SYNC.DEFER_BLOCKING 0x0 ;  /* 0x0000000000007b1d */ /* 0x002fec0000010000 */
[----:B------:R-:W1:Y:S02]  /*0e70*/  FENCE.VIEW.ASYNC.S ;  /* 0x00000000000073c6 */ /* 0x000e640000000000 */
[----:B-1----:R1:W3:Y:S02]  /*0e80*/  @!UP1 SYNCS.EXCH.64 URZ, [UR17], UR6 ;  /* 0x0000000611ff95b2 */ /* 0x0022e40008000100 */
[----:B---3--:R-:W-:Y:S06]  /*0e90*/  BAR.SYNC.DEFER_BLOCKING 0x0 ;  /* 0x0000000000007b1d */ /* 0x008fec0000010000 */
[----:B------:R-:W3:Y:S04]  /*0ea0*/  @P3 LDG.E.U16 R4, desc[UR30][R64.64] ;  /* 0x0000001e40043981 */ /* 0x000ee8000c1e1500 */
[----:B------:R-:W4:Y:S04]  /*0eb0*/  @P3 LDG.E.U16 R6, desc[UR30][R58.64] ;  /* 0x0000001e3a063981 */ /* 0x000f28000c1e1500 */
[----:B------:R-:W2:Y:S04]  /*0ec0*/  @P3 LDG.E.U16 R8, desc[UR30][R54.64] ;  /* 0x0000001e36083981 */ /* 0x000ea8000c1e1500 */
[----:B------:R-:W2:Y:S04]  /*0ed0*/  @P3 LDG.E.U16 R10, desc[UR30][R50.64] ;  /* 0x0000001e320a3981 */ /* 0x000ea8000c1e1500 */
[----:B------:R-:W2:Y:S04]  /*0ee0*/  @P3 LDG.E.U16 R3, desc[UR30][R62.64] ;  /* 0x0000001e3e033981 */ /* 0x000ea8000c1e1500 */
[----:B------:R-:W2:Y:S04]  /*0ef0*/  @P3 LDG.E.U16 R5, desc[UR30][R56.64] ;  /* 0x0000001e38053981 */ /* 0x000ea8000c1e1500 */
[----:B------:R-:W2:Y:S04]  /*0f00*/  @P3 LDG.E.U16 R7, desc[UR30][R52.64] ;  /* 0x0000001e34073981 */ /* 0x000ea8000c1e1500 */
[----:B------:R-:W2:Y:S01]  /*0f10*/  @P3 LDG.E.U16 R9, desc[UR30][R42.64] ;  /* 0x0000001e2a093981 */ /* 0x000ea2000c1e1500 */
[----:B-1----:R-:W-:-:S04]  /*0f20*/  @!UP0 UIADD3 UR6, UPT, UPT, -UR5, 0x100000, URZ ;  /* 0x0010000005068890 */ /* 0x002fc8000fffe1ff */
[----:B------:R-:W-:Y:S02]  /*0f30*/  @!UP0 USHF.L.U32 UR7, UR6, 0xb, URZ ;  /* 0x0000000b06078899 */ /* 0x000fe400080006ff */
[----:B------:R-:W-:Y:S01]  /*0f40*/  @!UP0 USHF.L.U32 UR6, UR6, 0x1, URZ ;  /* 0x0000000106068899 */ /* 0x000fe200080006ff */
[----:B------:R-:W-:Y:S01]  /*0f50*/  VOTEU.ALL UP1, P2 ;  /* 0x0000000000ff7886 */ /* 0x000fe20001020000 */
[----:B------:R-:W-:-:S04]  /*0f60*/  @!UP0 UIADD3 UR4, UPT, UPT, -UR5, 0x100000, URZ ;  /* 0x0010000005048890 */ /* 0x000fc8000fffe1ff */
[----:B------:R-:W-:Y:S02]  /*0f70*/  @!UP0 USHF.L.U32 UR5, UR4, 0xb, URZ ;  /* 0x0000000b04058899 */ /* 0x000fe400080006ff */
[----:B------:R-:W-:Y:S02]  /*0f80*/  @!UP0 USHF.L.U32 UR4, UR4, 0x1, URZ ;  /* 0x0000000104048899 */ /* 0x000fe400080006ff */
[----:B------:R-:W-:Y:S01]  /*0f90*/  UIADD3 UR15, UPT, UPT, UR13, 0x100000, URZ ;  /* 0x001000000d0f7890 */ /* 0x000fe2000fffe0ff */
[----:B------:R-:W-:Y:S01]  /*0fa0*/  ISETP.EQ.U32.AND P4, PT, RZ, UR20, P3 ;  /* 0x00000014ff007c0c */ /* 0x000fe20009f82070 */
[----:B------:R-:W-:Y:S02]  /*0fb0*/  UIADD3 UR8, UPT, UPT, UR12, 0x3000, URZ ;  /* 0x000030000c087890 */ /* 0x000fe4000fffe0ff */
[----:B------:R-:W-:-:S04]  /*0fc0*/  UIADD3 UR16, UPT, UPT, UR18, UR15, URZ ;  /* 0x0000000f12107290 */ /* 0x000fc8000fffe0ff */
[----:B------:R-:W-:Y:S01]  /*0fd0*/  ULEA UR16, UR26, UR16, 0x2 ;  /* 0x000000101a107291 */ /* 0x000fe2000f8e10ff */
[----:B------:R1:W0:Y:S01]  /*0fe0*/  @!UP1 SYNCS.EXCH.64 URZ, [UR12+0x5008], UR6 ;  /* 0x005008060cff95b2 */ /* 0x0002220008000100 */
[----:B------:R-:W-:Y:S01]  /*0ff0*/  VOTEU.ALL UP1, P2 ;  /* 0x0000000000ff7886 */ /* 0x000fe20001020000 */
[----:B---3--:R1:W-:Y:S04]  /*1000*/  STS.U16 [R23+UR12+0x2000], R4 ;  /* 0x0020000417007988 */ /* 0x0083e8000800040c */
[----:B----4-:R1:W-:Y:S04]  /*1010*/  STS.U16 [R23+UR12+0x2400], R6 ;  /* 0x0024000617007988 */ /* 0x0103e8000800040c */
[----:B--2---:R1:W-:Y:S04]  /*1020*/  STS.U16 [R23+UR12+0x2800], R8 ;  /* 0x0028000817007988 */ /* 0x0043e8000800040c */
[----:B------:R1:W-:Y:S04]  /*1030*/  STS.U16 [R23+UR12+0x2c00], R10 ;  /* 0x002c000a17007988 */ /* 0x0003e8000800040c */
[----:B------:R1:W-:Y:S04]  /*1040*/  STS.U16 [R22+UR12+0x2200], R3 ;  /* 0x0022000316007988 */ /* 0x0003e8000800040c */
[----:B------:R1:W-:Y:S04]  /*1050*/  STS.U16 [R22+UR12+0x2600], R5 ;  /* 0x0026000516007988 */ /* 0x0003e8000800040c */
[----:B------:R1:W-:Y:S04]  /*1060*/  STS.U16 [R22+UR12+0x2a00], R7 ;  /* 0x002a000716007988 */ /* 0x0003e8000800040c */
[----:B------:R1:W-:Y:S01]  /*1070*/  STS.U16 [R22+UR12+0x2e00], R9 ;  /* 0x002e000916007988 */ /* 0x0003e2000800040c */
[----:B0-----:R0:W-:Y:S06]  /*1080*/  MEMBAR.ALL.CTA ;  /* 0x0000000000007992 */ /* 0x0011ec0000008000 */
[----:B0-----:R-:W-:Y:S04]  /*1090*/  FENCE.VIEW.ASYNC.S ;  /* 0x00000000000073c6 */ /* 0x001fe80000000000 */
[----:B------:R-:W0:Y:S02]  /*10a0*/  FENCE.VIEW.ASYNC.S ;  /* 0x00000000000073c6 */ /* 0x000e240000000000 */
[----:B0-----:R1:W0:Y:S02]  /*10b0*/  @!UP1 SYNCS.EXCH.64 URZ, [UR12+0x3000], UR4 ;  /* 0x003000040cff95b2 */ /* 0x0012240008000100 */
[----:B0-----:R-:W-:Y:S06]  /*10c0*/  BAR.SYNC.DEFER_BLOCKING 0x0 ;  /* 0x0000000000007b1d */ /* 0x001fec0000010000 */
[----:B-1----:R-:W-:Y:S05]  /*10d0*/  @!P4 BRA `(.L_x_6) ;  /* 0x000000000084c947 */ /* 0x002fea0003800000 */
[----:B------:R-:W-:Y:S02]  /*10e0*/  UIADD3 UR4, UPT, UPT, UR12, 0x2000, URZ ;  /* 0x000020000c047890 */ /* 0x000fe4000fffe0ff */
[----:B------:R-:W-:Y:S02]  /*10f0*/  USHF.R.U32.HI UR6, URZ, 0x4, UR12 ;  /* 0x00000004ff067899 */ /* 0x000fe4000801160c */
[----:B------:R-:W-:Y:S02]  /*1100*/  USHF.R.U32.HI UR4, URZ, 0x4, UR4 ;  /* 0x00000004ff047899 */ /* 0x000fe40008011604 */
[----:B------:R-:W-:Y:S02]  /*1110*/  USGXT.U32 UR6, UR6, 0xe ;  /* 0x0000000e0606789a */ /* 0x000fe40008000000 */
[----:B------:R-:W-:Y:S02]  /*1120*/  USGXT.U32 UR10, UR4, 0xe ;  /* 0x0000000e040a789a */ /* 0x000fe40008000000 */
[----:B------:R-:W-:-:S02]  /*1130*/  UIADD3 UR38, UP1, UPT, UR6, 0x80, URZ ;  /* 0x0000008006267890 */ /* 0x000fc4000ff3e0ff */
[----:B------:R-:W-:Y:S01]  /*1140*/  UIADD3 UR36, UP2, UPT, UR10, 0x2, URZ ;  /* 0x000000020a247890 */ /* 0x000fe2000ff5e0ff */
[----:B------:R-:W-:Y:S01]  /*1150*/  UMOV UR4, URZ ;  /* 0x000000ff00047c82 */ /* 0x000fe20008000000 */
[----:B------:R-:W-:Y:S01]  /*1160*/  UMOV UR40, 0x0 ;  /* 0x0000000000287882 */ /* 0x000fe20000000000 */
[----:B------:R-:W-:Y:S02]  /*1170*/  UIADD3.X UR39, UPT, UPT, UR4, 0x40004040, URZ, UP1, !UPT ;  /* 0x4000404004277890 */ /* 0x000fe40008ffe4ff */
[----:B------:R-:W-:Y:S02]  /*1180*/  UIADD3.X UR37, UPT, UPT, UR4, 0x40004040, URZ, UP2, !UPT ;  /* 0x4000404004257890 */ /* 0x000fe400097fe4ff */
[----:B------:R-:W-:Y:S02]  /*1190*/  UIADD3.64 UR24, UPT, UPT, UR38, 0x80, URZ ;  /* 0x0000008026187897 */ /* 0x000fe4000fffe0ff */
[----:B------:R-:W-:Y:S02]  /*11a0*/  UIADD3.64 UR28, UPT, UPT, UR36, 0x2, URZ ;  /* 0x00000002241c7897 */ /* 0x000fe4000fffe0ff */
[----:B------:R-:W-:-:S02]  /*11b0*/  UIADD3.64 UR32, UPT, UPT, UR38, 0x100, URZ ;  /* 0x0000010026207897 */ /* 0x000fc4000fffe0ff */
[----:B------:R-:W-:Y:S01]  /*11c0*/  UIADD3.64 UR34, UPT, UPT, UR36, 0x4, URZ ;  /* 0x0000000424227897 */ /* 0x000fe2000fffe0ff */
[----:B------:R-:W-:Y:S01]  /*11d0*/  UMOV UR41, 0x4088010 ;  /* 0x0408801000297882 */ /* 0x000fe20000000000 */
[----:B------:R-:W-:Y:S01]  /*11e0*/  UMOV UR7, 0x40004040 ;  /* 0x4000404000077882 */ /* 0x000fe20000000000 */
[----:B------:R-:W-:Y:S01]  /*11f0*/  UMOV UR11, 0x40004040 ;  /* 0x40004040000b7882 */ /* 0x000fe20000000000 */
[----:B------:R-:W-:Y:S01]  /*1200*/  UMOV UR42, 0x0 ;  /* 0x00000000002a7882 */ /* 0x000fe20000000000 */
[----:B------:R-:W-:Y:S01]  /*1210*/  UMOV UR43, 0x4088010 ;  /* 0x04088010002b7882 */ /* 0x000fe20000000000 */
[----:B------:R-:W-:Y:S01]  /*1220*/  UMOV UR44, 0x0 ;  /* 0x00000000002c7882 */ /* 0x000fe20000000000 */
[----:B------:R-:W-:Y:S01]  /*1230*/  UMOV UR45, 0x4088010 ;  /* 0x04088010002d7882 */ /* 0x000fe20000000000 */
[----:B------:R-:W-:Y:S01]  /*1240*/  UMOV UR4, UR8 ;  /* 0x0000000800047c82 */ /* 0x000fe20008000000 */
[----:B------:R-:W-:Y:S01]  /*1250*/  UMOV UR5, URZ ;  /* 0x000000ff00057c82 */ /* 0x000fe20008000000 */
[----:B------:R0:W-:Y:S01]  /*1260*/  UTCHMMA gdesc[UR6], gdesc[UR10], tmem[UR15], tmem[UR40], idesc[UR41], !UPT ;  /* 0x00ff280a060075ea */ /* 0x0001e2000f80000f */
[----:B------:R-:W-:Y:S01]  /*1270*/  UMOV UR46, 0x0 ;  /* 0x00000000002e7882 */ /* 0x000fe20000000000 */
[----:B------:R-:W-:Y:S01]  /*1280*/  UMOV UR47, 0x4088010 ;  /* 0x04088010002f7882 */ /* 0x000fe20000000000 */
[----:B------:R0:W-:Y:S01]  /*1290*/  UTCHMMA gdesc[UR38], gdesc[UR36], tmem[UR15], tmem[UR42], idesc[UR43], UPT ;  /* 0x00ff2a24260075ea */ /* 0x0001e2000b80000f */
[----:B------:R-:W-:Y:S01]  /*12a0*/  UMOV UR4, UR4 ;  /* 0x0000000400047c82 */ /* 0x000fe20008000000 */
[----:B------:R0:W-:Y:S01]  /*12b0*/  UTCHMMA gdesc[UR24], gdesc[UR28], tmem[UR15], tmem[UR44], idesc[UR45], UPT ;  /* 0x00ff2c1c180075ea */ /* 0x0001e2000b80000f */
[----:B------:R0:W-:Y:S01]  /*12c0*/  UTCHMMA gdesc[UR32], gdesc[UR34], tmem[UR15], tmem[UR46], idesc[UR47], UPT ;  /* 0x00ff2e22200075ea */ /* 0x0001e2000b80000f */
[----:B------:R0:W-:Y:S01]  /*12d0*/  UTCBAR [UR4], URZ ;  /* 0x000000ff040073e9 */ /* 0x0001e200080000ff */
[----:B------:R-:W-:Y:S01]  /*12e0*/  NOP ;  /* 0x0000000000007918 */ /* 0x000fe20000000000 */
.L_x_6:
[----:B------:R-:W-:Y:S05]  /*12f0*/  @!P3 BRA `(.L_x_7) ;  /* 0x000000000008b947 */ /* 0x000fea0003800000 */
[----:B------:R-:W1:Y:S02]  /*1300*/  SYNCS.PHASECHK.TRANS64.TRYWAIT P0, [UR12+0x3000], RZ ;  /* 0x003000ffff0075a7 */ /* 0x000e64000800110c */
[----:B-1----:R-:W-:Y:S05]  /*1310*/  @!P0 BRA `(.L_x_8) ;  /* 0x0000002c00cc8947 */ /* 0x002fea0003800000 */
.L_x_7:
[----:B------:R-:W-:Y:S01]  /*1320*/  BAR.SYNC.DEFER_BLOCKING 0x0 ;  /* 0x0000000000007b1d */ /* 0x000fe20000010000 */
[----:B------:R-:W-:Y:S02]  /*1330*/  PRMT R46, RZ, 0x7610, R46 ;  /* 0x00007610ff2e7816 */ /* 0x000fe4000000002e */
[----:B------:R-:W-:Y:S02]  /*1340*/  PRMT R48, RZ, 0x7610, R48 ;  /* 0x00007610ff307816 */ /* 0x000fe40000000030 */
[----:B------:R-:W-:Y:S01]  /*1350*/  PRMT R60, RZ, 0x7610, R60 ;  /* 0x00007610ff3c7816 */ /* 0x000fe2000000003c */
[----:B0-----:R-:W0:Y:S02]  /*1360*/  LDCU UR6, c[0x0][0x3a8] ;  /* 0x00007500ff0677ac */ /* 0x001e240008000800 */
[----:B------:R-:W1:Y:S01]  /*1370*/  LDC.64 R18, c[0x0][0x390] ;  /* 0x0000e400ff127b82 */ /* 0x000e620000000a00 */
[----:B------:R-:W-:Y:S01]  /*1380*/  LDTM.16dp32bit_t0_t15.x8 R4, tmem[UR16] ;  /* 0x00000010000479ee */ /* 0x000fe20008980000 */
[----:B------:R-:W0:Y:S01]  /*1390*/  LDTM.16dp32bit_t16_t31.x8 R4, tmem[UR16+0x8] ;  /* 0x00000810000479ee */ /* 0x000e2200089a0000 */
[----:B------:R-:W-:Y:S01]  /*13a0*/  PRMT R66, RZ, 0x7610, R66 ;  /* 0x00007610ff427816 */ /* 0x000fe20000000042 */
[----:B------:R-:W2:Y:S01]  /*13b0*/  LDCU.64 UR10, c[0x0][0x3d0] ;  /* 0x00007a00ff0a77ac */ /* 0x000ea20008000a00 */
[----:B------:R-:W-:-:S03]  /*13c0*/  PRMT R68, RZ, 0x7610, R68 ;  /* 0x00007610ff447816 */ /* 0x000fc60000000044 */
[----:B------:R-:W3:Y:S01]  /*13d0*/  LDC R27, c[0x0][0x3d8] ;  /* 0x0000f600ff1b7b82 */ /* 0x000ee20000000800 */
[----:B------:R-:W4:Y:S01]  /*13e0*/  @!P2 SYNCS.CCTL.IV [UR12+0x3000] ;  /* 0x00300000ff00a9b1 */ /* 0x000f22000800000c */
[----:B------:R-:W-:Y:S01]  /*13f0*/  NOP ;  /* 0x0000000000007918 */ /* 0x000fe20000000000 */
[----:B--2---:R-:W-:Y:S01]  /*1400*/  UIMAD UR10, UR9, UR10, URZ ;  /* 0x0000000a090a72a4 */ /* 0x004fe2000f8e02ff */
[----:B0-----:R-:W-:Y:S01]  /*1410*/  FMUL R3, R4, UR6 ;  /* 0x0000000604037c20 */ /* 0x001fe20008400000 */
[----:B------:R-:W-:Y:S01]  /*1420*/  FMUL R14, R5, UR6 ;  /* 0x00000006050e7c20 */ /* 0x000fe20008400000 */
[----:B------:R-:W-:Y:S01]  /*1430*/  FMUL R15, R6, UR6 ;  /* 0x00000006060f7c20 */ /* 0x000fe20008400000 */
[----:B------:R-:W-:Y:S01]  /*1440*/  FMUL R16, R7, UR6 ;  /* 0x0000000607107c20 */ /* 0x000fe20008400000 */
[----:B------:R-:W-:Y:S01]  /*1450*/  FMUL R17, R8, UR6 ;  /* 0x0000000608117c20 */ /* 0x000fe20008400000 */
[----:B------:R-:W-:Y:S02]  /*1460*/  USHF.L.U32 UR4, UR10, 0x1, URZ ;  /* 0x000000010a047899 */ /* 0x000fe400080006ff */
[----:B------:R-:W-:Y:S01]  /*1470*/  FMNMX3 R14, R3, R14, R15, !PT ;  /* 0x0000000e030e7276 */ /* 0x000fe2000780000f */
[----:B------:R-:W-:Y:S01]  /*1480*/  FMUL R3, R9, UR6 ;  /* 0x0000000609037c20 */ /* 0x000fe20008400000 */
[----:B------:R-:W-:-:S02]  /*1490*/  FMUL R15, R11, UR6 ;  /* 0x000000060b0f7c20 */ /* 0x000fc40008400000 */
[----:B------:R-:W-:Y:S01]  /*14a0*/  FMNMX3 R16, R14, R16, R17, !PT ;  /* 0x000000100e107276 */ /* 0x000fe20007800011 */
[----:B------:R-:W-:-:S05]  /*14b0*/  FMUL R14, R10, UR6 ;  /* 0x000000060a0e7c20 */ /* 0x000fca0008400000 */
[----:B------:R-:W-:-:S04]  /*14c0*/  FMNMX3 R14, R16, R3, R14, !PT ;  /* 0x00000003100e7276 */ /* 0x000fc8000780000e */
[----:B------:R-:W-:Y:S02]  /*14d0*/  FMNMX R16, R15, R14, !PT ;  /* 0x0000000e0f107209 */ /* 0x000fe40007800000 */
[----:B------:R-:W-:-:S03]  /*14e0*/  LOP3.LUT R14, R0, 0x1f, RZ, 0xc0, !PT ;  /* 0x0000001f000e7812 */ /* 0x000fc600078ec0ff */
[----:B------:R-:W0:Y:S01]  /*14f0*/  SHFL.BFLY PT, R17, R16, 0x10, 0x1f ;  /* 0x0e001f0010117f89 */ /* 0x000e2200000e0000 */
[C---:B------:R-:W-:Y:S01]  /*1500*/  ISETP.GE.U32.AND P5, PT, R14.reuse, 0x10, PT ;  /* 0x000000100e00780c */ /* 0x040fe20003fa6070 */
[----:B------:R-:W-:-:S04]  /*1510*/  IMAD R3, R14, UR11, RZ ;  /* 0x0000000b0e037c24 */ /* 0x000fc8000f8e02ff */
[C---:B------:R-:W-:Y:S02]  /*1520*/  IMAD.SHL.U32 R15, R3.reuse, 0x2, RZ ;  /* 0x00000002030f7824 */ /* 0x040fe400078e00ff */
[----:B------:R-:W-:Y:S01]  /*1530*/  IMAD.HI R14, R3, 0x2, RZ ;  /* 0x00000002030e7827 */ /* 0x000fe200078e02ff */
[----:B------:R-:W-:Y:S02]  /*1540*/  LOP3.LUT R3, R0, 0xff, RZ, 0xc0, !PT ;  /* 0x000000ff00037812 */ /* 0x000fe400078ec0ff */
[----:B-1----:R-:W-:Y:S01]  /*1550*/  IADD3 R25, P0, P6, R15, UR4, R18 ;  /* 0x000000040f197c10 */ /* 0x002fe2000fe1e012 */
[----:B------:R-:W-:Y:S01]  /*1560*/  UIMAD.WIDE UR4, UR10, 0x2, URZ ;  /* 0x000000020a0478a5 */ /* 0x000fe2000f8e02ff */
[----:B------:R-:W-:Y:S01]  /*1570*/  LOP3.LUT R15, R13, 0x1e, RZ, 0xc0, !PT ;  /* 0x0000001e0d0f7812 */ /* 0x000fe200078ec0ff */
[----:B------:R-:W-:Y:S01]  /*1580*/  UIADD3 UR4, UPT, UPT, UR20, 0x18, URZ ;  /* 0x0000001814047890 */ /* 0x000fe2000fffe0ff */
[----:B------:R-:W-:Y:S02]  /*1590*/  LEA R20, R3, UR12, 0x2 ;  /* 0x0000000c03147c11 */ /* 0x000fe4000f8e10ff */
[----:B------:R-:W-:-:S02]  /*15a0*/  LOP3.LUT R18, R15, 0x60, R0, 0xf8, !PT ;  /* 0x000000600f127812 */ /* 0x000fc400078ef800 */
[----:B------:R-:W-:Y:S02]  /*15b0*/  IADD3.X R19, PT, PT, R14, UR5, R19, P0, P6 ;  /* 0x000000050e137c10 */ /* 0x000fe400087ec413 */
[C---:B------:R-:W-:Y:S02]  /*15c0*/  LEA.HI R21, R3.reuse, R18, RZ, 0x19 ;  /* 0x0000001203157211 */ /* 0x040fe400078fc8ff */
[----:B------:R-:W-:Y:S02]  /*15d0*/  ISETP.GE.U32.AND P6, PT, R3, 0x80, PT ;  /* 0x000000800300780c */ /* 0x000fe40003fc6070 */
[----:B0-----:R-:W-:Y:S02]  /*15e0*/  FMNMX R16, R16, R17, !PT ;  /* 0x0000001110107209 */ /* 0x001fe40007800000 */
[----:B------:R-:W-:Y:S02]  /*15f0*/  LEA R21, R21, UR12, 0x2 ;  /* 0x0000000c15157c11 */ /* 0x000fe4000f8e10ff */
[----:B------:R-:W-:-:S03]  /*1600*/  SHF.R.U32.HI R14, RZ, 0x5, R0 ;  /* 0x00000005ff0e7819 */ /* 0x000fc60000011600 */
[----:B----4-:R0:W-:Y:S01]  /*1610*/  @!P5 STS [R21+0x2000], R16 ;  /* 0x002000101500d388 */ /* 0x0101e20000000800 */
[----:B------:R-:W-:Y:S01]  /*1620*/  SGXT.U32 R14, R14, 0x3 ;  /* 0x000000030e0e781a */ /* 0x000fe20000000000 */
[----:B------:R-:W-:Y:S04]  /*1630*/  BAR.SYNC.DEFER_BLOCKING 0x0 ;  /* 0x0000000000007b1d */ /* 0x000fe80000010000 */
[----:B---3--:R-:W-:-:S04]  /*1640*/  IMAD R14, R14, R27, RZ ;  /* 0x0000001b0e0e7224 */ /* 0x008fc800078e02ff */
[C---:B------:R-:W-:Y:S01]  /*1650*/  IMAD R15, R27.reuse, 0x8, R14 ;  /* 0x000000081b0f7824 */ /* 0x040fe200078e020e */
[C---:B------:R-:W-:Y:S01]  /*1660*/  LEA R40, P0, R14.reuse, R25, 0x1 ;  /* 0x000000190e287211 */ /* 0x040fe200078008ff */
[C---:B0-----:R-:W-:Y:S01]  /*1670*/  IMAD R16, R27.reuse, UR4, RZ ;  /* 0x000000041b107c24 */ /* 0x041fe2000f8e02ff */
[----:B------:R-:W-:Y:S02]  /*1680*/  UIADD3 UR4, UPT, UPT, UR20, 0x38, URZ ;  /* 0x0000003814047890 */ /* 0x000fe4000fffe0ff */
[----:B------:R-:W-:Y:S01]  /*1690*/  LEA.HI.X.SX32 R41, R14, R19, 0x1, P0 ;  /* 0x000000130e297211 */ /* 0x000fe200000f0eff */
[----:B------:R-:W-:Y:S01]  /*16a0*/  IMAD R14, R27, 0x8, R15 ;  /* 0x000000081b0e7824 */ /* 0x000fe200078e020f */
[----:B------:R-:W-:-:S04]  /*16b0*/  LEA R38, P0, R15, R25, 0x1 ;  /* 0x000000190f267211 */ /* 0x000fc800078008ff */
[----:B------:R-:W-:Y:S02]  /*16c0*/  LEA.HI.X.SX32 R39, R15, R19, 0x1, P0 ;  /* 0x000000130f277211 */ /* 0x000fe400000f0eff */
[----:B------:R-:W-:-:S04]  /*16d0*/  LEA R34, P0, R14, R25, 0x1 ;  /* 0x000000190e227211 */ /* 0x000fc800078008ff */
[----:B------:R-:W-:Y:S01]  /*16e0*/  LEA.HI.X.SX32 R35, R14, R19, 0x1, P0 ;  /* 0x000000130e237211 */ /* 0x000fe200000f0eff */
[----:B------:R-:W0:Y:S01]  /*16f0*/  @!P6 LDS R13, [R20+0x2000] ;  /* 0x00200000140de984 */ /* 0x000e220000000800 */
[C---:B------:R-:W-:Y:S02]  /*1700*/  LEA R32, P0, R16.reuse, R25, 0x1 ;  /* 0x0000001910207211 */ /* 0x040fe400078008ff */
[C---:B------:R-:W-:Y:S02]  /*1710*/  LEA R14, R27.reuse, R14, 0x4 ;  /* 0x0000000e1b0e7211 */ /* 0x040fe400078e20ff */
[----:B------:R-:W-:Y:S01]  /*1720*/  LEA.HI.X.SX32 R33, R16, R19, 0x1, P0 ;  /* 0x0000001310217211 */ /* 0x000fe200000f0eff */
[C---:B------:R-:W-:Y:S01]  /*1730*/  IMAD R16, R27.reuse, UR4, RZ ;  /* 0x000000041b107c24 */ /* 0x040fe2000f8e02ff */
[----:B------:R-:W-:Y:S01]  /*1740*/  LEA R30, P0, R14, R25, 0x1 ;  /* 0x000000190e1e7211 */ /* 0x000fe200078008ff */
[----:B------:R-:W-:-:S03]  /*1750*/  IMAD R15, R27, 0x8, R14 ;  /* 0x000000081b0f7824 */ /* 0x000fc600078e020e */
[----:B------:R-:W-:Y:S01]  /*1760*/  LEA.HI.X.SX32 R31, R14, R19, 0x1, P0 ;  /* 0x000000130e1f7211 */ /* 0x000fe200000f0eff */
[----:B------:R-:W-:Y:S01]  /*1770*/  IMAD R14, R27, 0x8, R15 ;  /* 0x000000081b0e7824 */ /* 0x000fe200078e020f */
[----:B------:R-:W-:-:S04]  /*1780*/  LEA R28, P0, R15, R25, 0x1 ;  /* 0x000000190f1c7211 */ /* 0x000fc800078008ff */
[----:B------:R-:W-:Y:S02]  /*1790*/  LEA.HI.X.SX32 R29, R15, R19, 0x1, P0 ;  /* 0x000000130f1d7211 */ /* 0x000fe400000f0eff */
[----:B------:R-:W-:-:S04]  /*17a0*/  LEA R26, P0, R14, R25, 0x1 ;  /* 0x000000190e1a7211 */ /* 0x000fc800078008ff */
[----:B------:R-:W-:Y:S02]  /*17b0*/  LEA.HI.X.SX32 R27, R14, R19, 0x1, P0 ;  /* 0x000000130e1b7211 */ /* 0x000fe400000f0eff */
[----:B------:R-:W-:-:S04]  /*17c0*/  LEA R24, P0, R16, R25, 0x1 ;  /* 0x0000001910187211 */ /* 0x000fc800078008ff */
[----:B------:R-:W-:Y:S02]  /*17d0*/  LEA.HI.X.SX32 R25, R16, R19, 0x1, P0 ;  /* 0x0000001310197211 */ /* 0x000fe400000f0eff */
[----:B------:R-:W-:-:S04]  /*17e0*/  LOP3.LUT P0, RZ, R0, 0x1, RZ, 0xc0, !PT ;  /* 0x0000000100ff7812 */ /* 0x000fc8000780c0ff */
[----:B------:R-:W-:Y:S02]  /*17f0*/  ISETP.LT.U32.AND P0, PT, R3, 0x80, !P0 ;  /* 0x000000800300780c */ /* 0x000fe40004701070 */
[----:B------:R-:W-:Y:S02]  /*1800*/  LEA R3, R18, UR12, 0x2 ;  /* 0x0000000c12037c11 */ /* 0x000fe4000f8e10ff */
[----:B------:R-:W-:Y:S01]  /*1810*/  PRMT R18, RZ, 0x7610, R18 ;  /* 0x00007610ff127816 */ /* 0x000fe20000000012 */
[----:B0-----:R-:W0:Y:S02]  /*1820*/  SHFL.BFLY PT, R36, R13, 0x1, 0x1f ;  /* 0x0c201f000d247f89 */ /* 0x001e2400000e0000 */
[----:B0-----:R-:W-:-:S06]  /*1830*/  FMNMX R15, R13, R36, !PT ;  /* 0x000000240d0f7209 */ /* 0x001fcc0007800000 */
[----:B------:R-:W-:Y:S01]  /*1840*/  @P0 STS [R20+0x2000], R15 ;  /* 0x0020000f14000388 */ /* 0x000fe20000000800 */
[----:B------:R-:W-:Y:S06]  /*1850*/  BAR.SYNC.DEFER_BLOCKING 0x0 ;  /* 0x0000000000007b1d */ /* 0x000fec0000010000 */
[----:B------:R-:W0:Y:S02]  /*1860*/  LDS R36, [R3+0x2000] ;  /* 0x0020000003247984 */ /* 0x000e240000000800 */
[----:B0-----:R-:W-:-:S05]  /*1870*/  FMNMX R36, R36, -INF , !PT ;  /* 0xff80000024247809 */ /* 0x001fca0007800000 */
[--C-:B------:R-:W-:Y:S01]  /*1880*/  FFMA R4, R4, UR6, -R36.reuse ;  /* 0x0000000604047c23 */ /* 0x100fe20008000824 */
[--C-:B------:R-:W-:Y:S01]  /*1890*/  FFMA R5, R5, UR6, -R36.reuse ;  /* 0x0000000605057c23 */ /* 0x100fe20008000824 */
[--C-:B------:R-:W-:Y:S01]  /*18a0*/  FFMA R6, R6, UR6, -R36.reuse ;  /* 0x0000000606067c23 */ /* 0x100fe20008000824 */
[--C-:B------:R-:W-:Y:S01]  /*18b0*/  FFMA R7, R7, UR6, -R36.reuse ;  /* 0x0000000607077c23 */ /* 0x100fe20008000824 */
[----:B------:R-:W-:Y:S01]  /*18c0*/  FMUL R4, R4, 1.4426950216293334961 ;  /* 0x3fb8aa3b04047820 */ /* 0x000fe20000400000 */
[----:B------:R-:W-:Y:S01]  /*18d0*/  FMUL R5, R5, 1.4426950216293334961 ;  /* 0x3fb8aa3b05057820 */ /* 0x000fe20000400000 */
[----:B------:R-:W-:Y:S01]  /*18e0*/  FMUL R6, R6, 1.4426950216293334961 ;  /* 0x3fb8aa3b06067820 */ /* 0x000fe20000400000 */
[----:B------:R-:W-:Y:S01]  /*18f0*/  FMUL R7, R7, 1.4426950216293334961 ;  /* 0x3fb8aa3b07077820 */ /* 0x000fe20000400000 */
[--C-:B------:R-:W-:Y:S01]  /*1900*/  FFMA R8, R8, UR6, -R36.reuse ;  /* 0x0000000608087c23 */ /* 0x100fe20008000824 */
[--C-:B------:R-:W-:Y:S01]  /*1910*/  FFMA R9, R9, UR6, -R36.reuse ;  /* 0x0000000609097c23 */ /* 0x100fe20008000824 */
[----:B------:R-:W-:Y:S01]  /*1920*/  MUFU.EX2 R4, R4 ;  /* 0x0000000400047308 */ /* 0x000fe20000000800 */
[--C-:B------:R-:W-:Y:S01]  /*1930*/  FFMA R10, R10, UR6, -R36.reuse ;  /* 0x000000060a0a7c23 */ /* 0x100fe20008000824 */
[----:B------:R-:W-:Y:S01]  /*1940*/  FMUL R8, R8, 1.4426950216293334961 ;  /* 0x3fb8aa3b08087820 */ /* 0x000fe20000400000 */
[----:B------:R-:W-:Y:S01]  /*1950*/  FMUL R9, R9, 1.4426950216293334961 ;  /* 0x3fb8aa3b09097820 */ /* 0x000fe20000400000 */
[----:B------:R-:W-:Y:S01]  /*1960*/  FFMA R11, R11, UR6, -R36 ;  /* 0x000000060b0b7c23 */ /* 0x000fe20008000824 */
[----:B------:R-:W-:-:S03]  /*1970*/  FMUL R10, R10, 1.4426950216293334961 ;  /* 0x3fb8aa3b0a0a7820 */ /* 0x000fc60000400000 */
[----:B------:R-:W0:Y:S01]  /*1980*/  MUFU.EX2 R5, R5 ;  /* 0x0000000500057308 */ /* 0x000e220000000800 */
[----:B------:R-:W-:-:S07]  /*1990*/  FMUL R11, R11, 1.4426950216293334961 ;  /* 0x3fb8aa3b0b0b7820 */ /* 0x000fce0000400000 */
[----:B------:R-:W1:Y:S08]  /*19a0*/  MUFU.EX2 R6, R6 ;  /* 0x0000000600067308 */ /* 0x000e700000000800 */
[----:B------:R-:W2:Y:S01]  /*19b0*/  MUFU.EX2 R7, R7 ;  /* 0x0000000700077308 */ /* 0x000ea20000000800 */
[----:B0-----:R-:W-:-:S07]  /*19c0*/  FADD R13, R4, R5 ;  /* 0x00000005040d7221 */ /* 0x001fce0000000000 */
[----:B------:R-:W0:Y:S01]  /*19d0*/  MUFU.EX2 R8, R8 ;  /* 0x0000000800087308 */ /* 0x000e220000000800 */
[----:B-1----:R-:W-:-:S07]  /*19e0*/  FADD R14, R6, R13 ;  /* 0x0000000d060e7221 */ /* 0x002fce0000000000 */
[----:B------:R-:W1:Y:S01]  /*19f0*/  MUFU.EX2 R9, R9 ;  /* 0x0000000900097308 */ /* 0x000e620000000800 */
[----:B--2---:R-:W-:-:S07]  /*1a00*/  FADD R13, R7, R14 ;  /* 0x0000000e070d7221 */ /* 0x004fce0000000000 */
[----:B------:R-:W2:Y:S01]  /*1a10*/  MUFU.EX2 R10, R10 ;  /* 0x0000000a000a7308 */ /* 0x000ea20000000800 */
[----:B0-----:R-:W-:-:S07]  /*1a20*/  FADD R14, R8, R13 ;  /* 0x0000000d080e7221 */ /* 0x001fce0000000000 */
[----:B------:R-:W0:Y:S01]  /*1a30*/  MUFU.EX2 R11, R11 ;  /* 0x0000000b000b7308 */ /* 0x000e220000000800 */
[----:B-1----:R-:W-:-:S04]  /*1a40*/  FADD R13, R9, R14 ;  /* 0x0000000e090d7221 */ /* 0x002fc80000000000 */
[----:B--2---:R-:W-:-:S04]  /*1a50*/  FADD R14, R10, R13 ;  /* 0x0000000d0a0e7221 */ /* 0x004fc80000000000 */
[----:B0-----:R-:W-:-:S05]  /*1a60*/  FADD R14, R11, R14 ;  /* 0x0000000e0b0e7221 */ /* 0x001fca0000000000 */
[----:B------:R-:W0:Y:S02]  /*1a70*/  SHFL.BFLY PT, R13, R14, 0x10, 0x1f ;  /* 0x0e001f000e0d7f89 */ /* 0x000e2400000e0000 */
[----:B0-----:R-:W-:Y:S01]  /*1a80*/  FADD R16, R14, R13 ;  /* 0x0000000d0e107221 */ /* 0x001fe20000000000 */
[----:B------:R-:W-:Y:S01]  /*1a90*/  BAR.SYNC.DEFER_BLOCKING 0x0 ;  /* 0x0000000000007b1d */ /* 0x000fe20000010000 */
[----:B------:R-:W-:-:S05]  /*1aa0*/  PRMT R14, RZ, 0x7610, R14 ;  /* 0x00007610ff0e7816 */ /* 0x000fca000000000e */
[----:B------:R0:W-:Y:S02]  /*1ab0*/  @!P5 STS [R21+0x2000], R16 ;  /* 0x002000101500d388 */ /* 0x0001e40000000800 */
[----:B------:R-:W-:Y:S01]  /*1ac0*/  BAR.SYNC.DEFER_BLOCKING 0x0 ;  /* 0x0000000000007b1d */ /* 0x000fe20000010000 */
[----:B0-----:R-:W-:-:S05]  /*1ad0*/  PRMT R16, RZ, 0x7610, R16 ;  /* 0x00007610ff107816 */ /* 0x001fca0000000010 */
[----:B------:R-:W0:Y:S04]  /*1ae0*/  @!P6 LDS R12, [R20+0x2000] ;  /* 0x00200000140ce984 */ /* 0x000e280000000800 */
[----:B0-----:R-:W0:Y:S02]  /*1af0*/  SHFL.BFLY PT, R13, R12, 0x1, 0x1f ;  /* 0x0c201f000c0d7f89 */ /* 0x001e2400000e0000 */
[----:B0-----:R-:W-:-:S05]  /*1b00*/  FADD R13, R12, R13 ;  /* 0x0000000d0c0d7221 */ /* 0x001fca0000000000 */
[----:B------:R0:W-:Y:S01]  /*1b10*/  @P0 STS [R20+0x2000], R13 ;  /* 0x0020000d14000388 */ /* 0x0001e20000000800 */
[----:B------:R-:W-:Y:S06]  /*1b20*/  BAR.SYNC.DEFER_BLOCKING 0x0 ;  /* 0x0000000000007b1d */ /* 0x000fec0000010000 */
[----:B------:R-:W2:Y:S04]  /*1b30*/  @P3 LDG.E.U16 R18, desc[UR30][R40.64] ;  /* 0x0000001e28123981 */ /* 0x000ea8000c1e1500 */
[----:B------:R-:W3:Y:S04]  /*1b40*/  @P3 LDG.E.U16 R46, desc[UR30][R38.64] ;  /* 0x0000001e262e3981 */ /* 0x000ee8000c1e1500 */
[----:B------:R-:W4:Y:S04]  /*1b50*/  @P3 LDG.E.U16 R14, desc[UR30][R34.64] ;  /* 0x0000001e220e3981 */ /* 0x000f28000c1e1500 */
[----:B------:R-:W5:Y:S04]  /*1b60*/  @P3 LDG.E.U16 R48, desc[UR30][R32.64] ;  /* 0x0000001e20303981 */ /* 0x000f68000c1e1500 */
[----:B------:R-:W5:Y:S04]  /*1b70*/  @P3 LDG.E.U16 R60, desc[UR30][R30.64] ;  /* 0x0000001e1e3c3981 */ /* 0x000f68000c1e1500 */
[----:B------:R-:W5:Y:S04]  /*1b80*/  @P3 LDG.E.U16 R16, desc[UR30][R28.64] ;  /* 0x0000001e1c103981 */ /* 0x000f68000c1e1500 */
[----:B------:R-:W5:Y:S04]  /*1b90*/  @P3 LDG.E.U16 R66, desc[UR30][R26.64] ;  /* 0x0000001e1a423981 */ /* 0x000f68000c1e1500 */
[----:B------:R-:W5:Y:S01]  /*1ba0*/  @P3 LDG.E.U16 R68, desc[UR30][R24.64] ;  /* 0x0000001e18443981 */ /* 0x000f62000c1e1500 */
[----:B------:R-:W-:Y:S01]  /*1bb0*/  UIADD3 UR23, UPT, UPT, UR13, 0x40, URZ ;  /* 0x000000400d177890 */ /* 0x000fe2000fffe0ff */
[----:B------:R-:W-:Y:S01]  /*1bc0*/  FADD R12, -R36, -INF ;  /* 0xff800000240c7421 */ /* 0x000fe20000000100 */
[----:B------:R-:W-:Y:S01]  /*1bd0*/  UIADD3 UR22, UPT, UPT, UR22, -0x20, URZ ;  /* 0xffffffe016167890 */ /* 0x000fe2000fffe0ff */
[----:B------:R0:W1:Y:S01]  /*1be0*/  LDS R44, [R3+0x2000] ;  /* 0x00200000032c7984 */ /* 0x0000620000000800 */
[----:B------:R-:W-:Y:S01]  /*1bf0*/  UIADD3 UR18, UPT, UPT, UR18, UR23, URZ ;  /* 0x0000001712127290 */ /* 0x000fe2000fffe0ff */
[----:B------:R-:W-:Y:S01]  /*1c00*/  F2FP.F16.F32.PACK_AB R4, R5, R4 ;  /* 0x000000040504723e */ /* 0x000fe200000000ff */
[----:B------:R-:W-:Y:S01]  /*1c10*/  FMUL R45, R12, 1.4426950216293334961 ;  /* 0x3fb8aa3b0c2d7820 */ /* 0x000fe20000400000 */
[----:B------:R-:W-:Y:S01]  /*1c20*/  BAR.SYNC.DEFER_BLOCKING 0x0 ;  /* 0x0000000000007b1d */ /* 0x000fe20000010000 */
[----:B------:R-:W-:Y:S01]  /*1c30*/  ULEA UR26, UR26, UR18, 0x1 ;  /* 0x000000121a1a7291 */ /* 0x000fe2000f8e08ff */
[----:B------:R-:W-:-:S02]  /*1c40*/  F2FP.F16.F32.PACK_AB R5, R7, R6 ;  /* 0x000000060705723e */ /* 0x000fc400000000ff */
[----:B------:R-:W-:Y:S02]  /*1c50*/  F2FP.F16.F32.PACK_AB R6, R9, R8 ;  /* 0x000000080906723e */ /* 0x000fe400000000ff */
[----:B------:R-:W-:Y:S01]  /*1c60*/  F2FP.F16.F32.PACK_AB R7, R11, R10 ;  /* 0x0000000a0b07723e */ /* 0x000fe200000000ff */
[----:B--2---:R0:W-:Y:S04]  /*1c70*/  STS.U16 [R23+UR12+0x2000], R18 ;  /* 0x0020001217007988 */ /* 0x0041e8000800040c */
[----:B---3--:R0:W-:Y:S04]  /*1c80*/  STS.U16 [R23+UR12+0x2200], R46 ;  /* 0x0022002e17007988 */ /* 0x0081e8000800040c */
[----:B----4-:R0:W-:Y:S04]  /*1c90*/  STS.U16 [R23+UR12+0x2400], R14 ;  /* 0x0024000e17007988 */ /* 0x0101e8000800040c */
[----:B-----5:R0:W-:Y:S04]  /*1ca0*/  STS.U16 [R23+UR12+0x2600], R48 ;  /* 0x0026003017007988 */ /* 0x0201e8000800040c */
[----:B------:R0:W-:Y:S04]  /*1cb0*/  STS.U16 [R23+UR12+0x2800], R60 ;  /* 0x0028003c17007988 */ /* 0x0001e8000800040c */
[----:B------:R0:W-:Y:S04]  /*1cc0*/  STS.U16 [R23+UR12+0x2a00], R16 ;  /* 0x002a001017007988 */ /* 0x0001e8000800040c */
[----:B------:R0:W-:Y:S04]  /*1cd0*/  STS.U16 [R23+UR12+0x2c00], R66 ;  /* 0x002c004217007988 */ /* 0x0001e8000800040c */
[----:B------:R0:W-:Y:S01]  /*1ce0*/  STS.U16 [R23+UR12+0x2e00], R68 ;  /* 0x002e004417007988 */ /* 0x0001e2000800040c */
[----:B-1----:R-:W-:Y:S05]  /*1cf0*/  @!P3 BRA `(.L_x_9) ;  /* 0x000000000008b947 */ /* 0x002fea0003800000 */
[----:B------:R1:W-:Y:S01]  /*1d00*/  STTM.16dp32bit_t0_t15.x4 tmem[UR26], R4 ;  /* 0x00000004000079ed */ /* 0x0003e2000890001a */
[----:B------:R1:W-:Y:S02]  /*1d10*/  STTM.16dp32bit_t16_t31.x4 tmem[UR26+0x4], R4 ;  /* 0x00000404000079ed */ /* 0x0003e4000892001a */
.L_x_9:
[----:B------:R-:W2:Y:S02]  /*1d20*/  FENCE.VIEW.ASYNC.T ;  /* 0x00000000000073c6 */ /* 0x000ea40000000200 */
[----:B--2---:R-:W-:Y:S06]  /*1d30*/  BAR.SYNC.DEFER_BLOCKING 0x0 ;  /* 0x0000000000007b1d */ /* 0x004fec0000010000 */
[----:B------:R-:W2:Y:S01]  /*1d40*/  MUFU.EX2 R45, R45 ;  /* 0x0000002d002d7308 */ /* 0x000ea20000000800 */
[----:B01----:R-:W0:Y:S01]  /*1d50*/  LDTM.16dp32bit_t0_t15.x16 R4, tmem[UR14] ;  /* 0x0000000e000479ee */ /* 0x003e220008a00000 */
[----:B------:R-:W1:Y:S01]  /*1d60*/  LDTM.16dp32bit_t16_t31.x16 R4, tmem[UR14+0x10] ;  /* 0x0000100e000479ee */ /* 0x000e620008a20000 */
[----:B------:R-:W-:Y:S01]  /*1d70*/  NOP ;  /* 0x0000000000007918 */ /* 0x000fe20000000000 */
[----:B------:R-:W-:Y:S05]  /*1d80*/  @!P3 BRA `(.L_x_10) ;  /* 0x000000000048b947 */ /* 0x000fea0003800000 */
[C---:B012---:R-:W-:Y:S01]  /*1d90*/  FMUL R4, R45.reuse, R4 ;  /* 0x000000042d047220 */ /* 0x047fe20000400000 */
[C---:B------:R-:W-:Y:S01]  /*1da0*/  FMUL R5, R45.reuse, R5 ;  /* 0x000000052d057220 */ /* 0x040fe20000400000 */
        /* <DEDUP_REMOVED lines=13> */
[----:B------:R-:W-:-:S04]  /*1e80*/  FMUL R19, R45, R19 ;  /* 0x000000132d137220 */ /* 0x000fc80000400000 */
[----:B------:R3:W-:Y:S01]  /*1e90*/  STTM.16dp32bit_t0_t15.x16 tmem[UR14], R4 ;  /* 0x00000004000079ed */ /* 0x0007e20008a0000e */
[----:B------:R3:W-:Y:S02]  /*1ea0*/  STTM.16dp32bit_t16_t31.x16 tmem[UR14+0x10], R4 ;  /* 0x00001004000079ed */ /* 0x0007e40008a2000e */
.L_x_10:
[----:B-1----:R-:W1:Y:S02]  /*1eb0*/  FENCE.VIEW.ASYNC.T ;  /* 0x00000000000073c6 */ /* 0x002e640000000200 */
[----:B-1----:R-:W-:Y:S01]  /*1ec0*/  BAR.SYNC.DEFER_BLOCKING 0x0 ;  /* 0x0000000000007b1d */ /* 0x002fe20000010000 */
[----:B------:R-:W-:Y:S01]  /*1ed0*/  UISETP.GE.AND UP1, UPT, UR22, 0x1, UPT ;  /* 0x000000011600788c */ /* 0x000fe2000bf26270 */
[----:B--2---:R-:W-:-:S04]  /*1ee0*/  FADD R44, R45, R44 ;  /* 0x0000002c2d2c7221 */ /* 0x004fc80000000000 */
[----:B------:R1:W-:Y:S06]  /*1ef0*/  MEMBAR.ALL.CTA ;  /* 0x0000000000007992 */ /* 0x0003ec0000008000 */
[----:B-1----:R-:W1:Y:S02]  /*1f00*/  FENCE.VIEW.ASYNC.S ;  /* 0x00000000000073c6 */ /* 0x002e640000000000 */
[----:B-1----:R-:W-:Y:S06]  /*1f10*/  BAR.SYNC.DEFER_BLOCKING 0x0 ;  /* 0x0000000000007b1d */ /* 0x002fec0000010000 */
[----:B------:R-:W-:Y:S05]  /*1f20*/  @!P4 BRA `(.L_x_11) ;  /* 0x000000000050c947 */ /* 0x000fea0003800000 */
[----:B------:R-:W-:Y:S01]  /*1f30*/  UIADD3 UR4, UPT, UPT, UR12, 0x2000, URZ ;  /* 0x000020000c047890 */ /* 0x000fe2000fffe0ff */
[----:B------:R-:W-:Y:S01]  /*1f40*/  UMOV UR18, 0xfffffffe ;  /* 0xfffffffe00127882 */ /* 0x000fe20000000000 */
[----:B------:R-:W-:Y:S02]  /*1f50*/  UMOV UR19, 0x7fffbfdf ;  /* 0x7fffbfdf00137882 */ /* 0x000fe40000000000 */
[----:B------:R-:W-:Y:S01]  /*1f60*/  USHF.R.U32.HI UR4, URZ, 0x4, UR4 ;  /* 0x00000004ff047899 */ /* 0x000fe20008011604 */
[----:B------:R-:W-:Y:S01]  /*1f70*/  UMOV UR7, URZ ;  /* 0x000000ff00077c82 */ /* 0x000fe20008000000 */
[----:B------:R-:W-:Y:S02]  /*1f80*/  UIADD3 UR10, UPT, UPT, UR13, 0x48, URZ ;  /* 0x000000480d0a7890 */ /* 0x000fe4000fffe0ff */
[----:B------:R-:W-:Y:S01]  /*1f90*/  USGXT.U32 UR6, UR4, 0xe ;  /* 0x0000000e0406789a */ /* 0x000fe20008000000 */
[----:B------:R-:W-:Y:S01]  /*1fa0*/  UMOV UR24, 0x0 ;  /* 0x0000000000187882 */ /* 0x000fe20000000000 */
[----:B------:R-:W-:-:S02]  /*1fb0*/  UMOV UR25, 0x4100010 ;  /* 0x0410001000197882 */ /* 0x000fc40000000000 */
[----:B------:R-:W-:Y:S01]  /*1fc0*/  UIADD3.64 UR18, UPT, UPT, UR6, -UR18, URZ ;  /* 0x8000001206127297 */ /* 0x000fe2000fffe0ff */
[----:B------:R-:W-:Y:S01]  /*1fd0*/  UMOV UR4, UR17 ;  /* 0x0000001100047c82 */ /* 0x000fe20008000000 */
[----:B------:R-:W-:Y:S01]  /*1fe0*/  UMOV UR5, URZ ;  /* 0x000000ff00057c82 */ /* 0x000fe20008000000 */
[----:B------:R-:W-:Y:S01]  /*1ff0*/  UMOV UR7, 0x80004020 ;  /* 0x8000402000077882 */ /* 0x000fe20000000000 */
[----:B------:R-:W-:Y:S01]  /*2000*/  UMOV UR28, 0x0 ;  /* 0x00000000001c7882 */ /* 0x000fe20000000000 */
[----:B------:R-:W-:Y:S01]  /*2010*/  UMOV UR29, 0x4100010 ;  /* 0x04100010001d7882 */ /* 0x000fe20000000000 */
[----:B------:R-:W-:Y:S01]  /*2020*/  UMOV UR4, UR4 ;  /* 0x0000000400047c82 */ /* 0x000fe20008000000 */
[----:B------:R1:W-:Y:S02]  /*2030*/  UTCHMMA tmem[UR23], gdesc[UR6], tmem[UR13], tmem[UR24], idesc[UR25], UPT ;  /* 0x00ff1806170079ea */ /* 0x0003e4000b80000d */
[----:B------:R1:W-:Y:S01]  /*2040*/  UTCHMMA tmem[UR10], gdesc[UR18], tmem[UR13], tmem[UR28], idesc[UR29], UPT ;  /* 0x00ff1c120a0079ea */ /* 0x0003e2000b80000d */
[----:B------:R1:W-:Y:S01]  /*2050*/  UTCBAR [UR4], URZ ;  /* 0x000000ff040073e9 */ /* 0x0003e200080000ff */
[----:B------:R-:W-:Y:S01]  /*2060*/  NOP ;  /* 0x0000000000007918 */ /* 0x000fe20000000000 */
.L_x_11:
[----:B------:R-:W-:Y:S01]  /*2070*/  FSEL R36, R36, -INF , P3 ;  /* 0xff80000024247808 */ /* 0x000fe20001800000 */
[----:B-1----:R-:W-:Y:S01]  /*2080*/  UMOV UR6, URZ ;  /* 0x000000ff00067c82 */ /* 0x002fe20008000000 */
[----:B------:R-:W-:Y:S01]  /*2090*/  FSEL R44, R44, 1, P3 ;  /* 0x3f8000002c2c7808 */ /* 0x000fe20001800000 */
[----:B------:R-:W-:Y:S06]  /*20a0*/  BRA.U !UP1, `(.L_x_12) ;  /* 0x0000001109007547 */ /* 0x000fec000b800000 */
[----:B------:R-:W-:Y:S01]  /*20b0*/  USHF.R.U32.HI UR48, URZ, 0x4, UR12 ;  /* 0x00000004ff307899 */ /* 0x000fe2000801160c */
[----:B------:R-:W-:Y:S01]  /*20c0*/  IMAD.SHL.U32 R37, R37, 0x20, RZ ;  /* 0x0000002025257824 */ /* 0x000fe200078e00ff */
[----:B------:R-:W-:Y:S01]  /*20d0*/  USHF.R.U32.HI UR38, URZ, 0x4, UR8 ;  /* 0x00000004ff267899 */ /* 0x000fe20008011608 */
[----:B0--3--:R-:W-:Y:S01]  /*20e0*/  MOV R13, R36 ;  /* 0x00000024000d7202 */ /* 0x009fe20000000f00 */
[----:B------:R-:W-:Y:S01]  /*20f0*/  USGXT.U32 UR48, UR48, 0xe ;  /* 0x0000000e3030789a */ /* 0x000fe20008000000 */
[----:B------:R-:W-:Y:S01]  /*2100*/  IMAD.MOV.U32 R14, RZ, RZ, RZ ;  /* 0x000000ffff0e7224 */ /* 0x000fe200078e00ff */
[----:B------:R-:W-:Y:S01]  /*2110*/  UIADD3 UR4, UPT, UPT, UR12, 0x4000, URZ ;  /* 0x000040000c047890 */ /* 0x000fe2000fffe0ff */
[----:B------:R-:W-:Y:S01]  /*2120*/  IMAD.MOV.U32 R45, RZ, RZ, R37 ;  /* 0x000000ffff2d7224 */ /* 0x000fe200078e0025 */
[----:B------:R-:W-:Y:S02]  /*2130*/  USGXT.U32 UR38, UR38, 0xe ;  /* 0x0000000e2626789a */ /* 0x000fe40008000000 */
[----:B------:R-:W-:-:S02]  /*2140*/  UISETP.NE.U32.AND UP1, UPT, UR20, URZ, UPT ;  /* 0x000000ff1400728c */ /* 0x000fc4000bf25070 */
[----:B------:R-:W-:Y:S02]  /*2150*/  USHF.L.U32 UR27, UR11, 0x5, URZ ;  /* 0x000000050b1b7899 */ /* 0x000fe400080006ff */
[----:B------:R-:W-:Y:S02]  /*2160*/  UIADD3 UR20, UP3, UPT, UR48, 0x80, URZ ;  /* 0x0000008030147890 */ /* 0x000fe4000ff7e0ff */
[----:B------:R-:W-:Y:S02]  /*2170*/  USHF.R.U32.HI UR4, URZ, 0x4, UR4 ;  /* 0x00000004ff047899 */ /* 0x000fe40008011604 */
[----:B------:R-:W-:Y:S01]  /*2180*/  UIADD3 UR18, UP2, UPT, UR38, 0x2, URZ ;  /* 0x0000000226127890 */ /* 0x000fe2000ff5e0ff */
[----:B------:R-:W-:Y:S01]  /*2190*/  IMAD.U32 R47, RZ, RZ, UR27 ;  /* 0x0000001bff2f7e24 */ /* 0x000fe2000f8e00ff */
[----:B------:R-:W-:Y:S01]  /*21a0*/  UMOV UR6, URZ ;  /* 0x000000ff00067c82 */ /* 0x000fe20008000000 */
[----:B------:R-:W-:Y:S01]  /*21b0*/  UMOV UR5, URZ ;  /* 0x000000ff00057c82 */ /* 0x000fe20008000000 */
[----:B------:R-:W-:-:S02]  /*21c0*/  UIADD3.X UR21, UPT, UPT, UR6, 0x40004040, URZ, UP3, !UPT ;  /* 0x4000404006157890 */ /* 0x000fc40009ffe4ff */
[----:B------:R-:W-:Y:S02]  /*21d0*/  USGXT.U32 UR4, UR4, 0xe ;  /* 0x0000000e0404789a */ /* 0x000fe40008000000 */
[----:B------:R-:W-:Y:S02]  /*21e0*/  UIADD3 UR42, UP3, UPT, UR20, 0x80, URZ ;  /* 0x00000080142a7890 */ /* 0x000fe4000ff7e0ff */
[----:B------:R-:W-:Y:S02]  /*21f0*/  UIADD3 UR40, UP4, UPT, UR20, 0x100, URZ ;  /* 0x0000010014287890 */ /* 0x000fe4000ff9e0ff */
[----:B------:R-:W-:Y:S01]  /*2200*/  UIADD3.X UR19, UPT, UPT, UR5, 0x40004040, URZ, UP2, !UPT ;  /* 0x4000404005137890 */ /* 0x000fe200097fe4ff */
[----:B------:R-:W-:Y:S01]  /*2210*/  UMOV UR24, 0xfffffffe ;  /* 0xfffffffe00187882 */ /* 0x000fe20000000000 */
[----:B------:R-:W-:Y:S01]  /*2220*/  UMOV UR25, 0x7fffbfdf ;  /* 0x7fffbfdf00197882 */ /* 0x000fe20000000000 */
[----:B------:R-:W0:Y:S01]  /*2230*/  LDCU UR49, c[0x0][0x3a8] ;  /* 0x00007500ff3177ac */ /* 0x000e220008000800 */
[----:B------:R-:W-:-:S02]  /*2240*/  UIADD3.X UR43, UPT, UPT, UR21, URZ, URZ, UP3, !UPT ;  /* 0x000000ff152b7290 */ /* 0x000fc40009ffe4ff */
[----:B------:R-:W-:Y:S02]  /*2250*/  UIADD3.X UR41, UPT, UPT, UR21, URZ, URZ, UP4, !UPT ;  /* 0x000000ff15297290 */ /* 0x000fe4000a7fe4ff */
[----:B------:R-:W-:Y:S02]  /*2260*/  UIADD3.64 UR24, UPT, UPT, UR4, -UR24, URZ ;  /* 0x8000001804187297 */ /* 0x000fe4000fffe0ff */
[----:B------:R-:W-:Y:S02]  /*2270*/  UIADD3.64 UR44, UPT, UPT, UR18, 0x2, URZ ;  /* 0x00000002122c7897 */ /* 0x000fe4000fffe0ff */
[----:B------:R-:W-:Y:S01]  /*2280*/  UIADD3.64 UR46, UPT, UPT, UR18, 0x4, URZ ;  /* 0x00000004122e7897 */ /* 0x000fe2000fffe0ff */
[----:B------:R-:W-:Y:S01]  /*2290*/  UMOV UR39, 0x1 ;  /* 0x0000000100277882 */ /* 0x000fe20000000000 */
[----:B------:R-:W-:Y:S01]  /*22a0*/  UMOV UR7, URZ ;  /* 0x000000ff00077c82 */ /* 0x000fe20008000000 */
[----:B------:R-:W-:-:S09]  /*22b0*/  UMOV UR8, URZ ;  /* 0x000000ff00087c82 */ /* 0x000fd20008000000 */
.L_x_17:
[----:B------:R-:W-:-:S04]  /*22c0*/  IMAD.WIDE R18, R45, 0x2, R64 ;  /* 0x000000022d127825 */ /* 0x000fc800078e0240 */
[C---:B------:R-:W-:Y:S02]  /*22d0*/  IMAD.WIDE R60, R45.reuse, 0x2, R58 ;  /* 0x000000022d3c7825 */ /* 0x040fe400078e023a */
[----:B------:R-:W2:Y:S02]  /*22e0*/  LDG.E.U16 R18, desc[UR30][R18.64] ;  /* 0x0000001e12127981 */ /* 0x000ea4000c1e1500 */
[C---:B------:R-:W-:Y:S02]  /*22f0*/  IMAD.WIDE R66, R45.reuse, 0x2, R54 ;  /* 0x000000022d427825 */ /* 0x040fe400078e0236 */
[----:B------:R-:W3:Y:S02]  /*2300*/  LDG.E.U16 R60, desc[UR30][R60.64] ;  /* 0x0000001e3c3c7981 */ /* 0x000ee4000c1e1500 */
[C---:B------:R-:W-:Y:S02]  /*2310*/  IMAD.WIDE R8, R45.reuse, 0x2, R50 ;  /* 0x000000022d087825 */ /* 0x040fe400078e0232 */
[----:B------:R-:W4:Y:S02]  /*2320*/  LDG.E.U16 R66, desc[UR30][R66.64] ;  /* 0x0000001e42427981 */ /* 0x000f24000c1e1500 */
[----:B------:R-:W-:-:S02]  /*2330*/  IMAD.WIDE R10, R45, 0x2, R62 ;  /* 0x000000022d0a7825 */ /* 0x000fc400078e023e */
[----:B------:R-:W5:Y:S02]  /*2340*/  LDG.E.U16 R8, desc[UR30][R8.64] ;  /* 0x0000001e08087981 */ /* 0x000f64000c1e1500 */
[C---:B------:R-:W-:Y:S02]  /*2350*/  IMAD.WIDE R16, R45.reuse, 0x2, R56 ;  /* 0x000000022d107825 */ /* 0x040fe400078e0238 */
[----:B------:R-:W5:Y:S02]  /*2360*/  LDG.E.U16 R11, desc[UR30][R10.64] ;  /* 0x0000001e0a0b7981 */ /* 0x000f64000c1e1500 */
[C---:B------:R-:W-:Y:S02]  /*2370*/  IMAD.WIDE R6, R45.reuse, 0x2, R52 ;  /* 0x000000022d067825 */ /* 0x040fe400078e0234 */
[----:B------:R-:W5:Y:S02]  /*2380*/  LDG.E.U16 R17, desc[UR30][R16.64] ;  /* 0x0000001e10117981 */ /* 0x000f64000c1e1500 */
[----:B------:R-:W-:-:S02]  /*2390*/  IMAD.WIDE R4, R45, 0x2, R42 ;  /* 0x000000022d047825 */ /* 0x000fc400078e022a */
[----:B------:R-:W5:Y:S04]  /*23a0*/  LDG.E.U16 R7, desc[UR30][R6.64] ;  /* 0x0000001e06077981 */ /* 0x000f68000c1e1500 */
[----:B------:R-:W5:Y:S01]  /*23b0*/  LDG.E.U16 R5, desc[UR30][R4.64] ;  /* 0x0000001e04057981 */ /* 0x000f62000c1e1500 */
[----:B------:R-:W-:Y:S02]  /*23c0*/  UMOV UR10, 0x1 ;  /* 0x00000001000a7882 */ /* 0x000fe40000000000 */
[----:B------:R-:W-:-:S04]  /*23d0*/  @!UP0 UIADD3 UR10, UPT, UPT, -UR10, 0x100000, URZ ;  /* 0x001000000a0a8890 */ /* 0x000fc8000fffe1ff */
[----:B------:R-:W-:Y:S02]  /*23e0*/  @!UP0 USHF.L.U32 UR11, UR10, 0xb, URZ ;  /* 0x0000000b0a0b8899 */ /* 0x000fe400080006ff */
[----:B------:R-:W-:Y:S01]  /*23f0*/  @!UP0 USHF.L.U32 UR10, UR10, 0x1, URZ ;  /* 0x000000010a0a8899 */ /* 0x000fe200080006ff */
[----:B------:R-:W-:Y:S01]  /*2400*/  VOTEU.ALL UP2, P2 ;  /* 0x0000000000ff7886 */ /* 0x000fe20001040000 */
        /* <DEDUP_REMOVED lines=8> */
[----:B------:R2:W-:Y:S06]  /*2490*/  MEMBAR.ALL.CTA ;  /* 0x0000000000007992 */ /* 0x0005ec0000008000 */
[----:B--2---:R-:W-:Y:S04]  /*24a0*/  FENCE.VIEW.ASYNC.S ;  /* 0x00000000000073c6 */ /* 0x004fe80000000000 */
[----:B------:R-:W2:Y:S02]  /*24b0*/  FENCE.VIEW.ASYNC.S ;  /* 0x00000000000073c6 */ /* 0x000ea40000000000 */
[----:B--2---:R1:W2:Y:S02]  /*24c0*/  @!UP2 SYNCS.EXCH.64 URZ, [UR12+0x5010], UR10 ;  /* 0x0050100a0cffa5b2 */ /* 0x0042a40008000100 */
[----:B--2---:R-:W-:Y:S06]  /*24d0*/  BAR.SYNC.DEFER_BLOCKING 0x0 ;  /* 0x0000000000007b1d */ /* 0x004fec0000010000 */
[----:B-1----:R-:W-:Y:S05]  /*24e0*/  BRA.U UP1, `(.L_x_13) ;  /* 0x0000000101547547 */ /* 0x002fea000b800000 */
[----:B------:R-:W-:Y:S01]  /*24f0*/  UIADD3 UR10, UPT, UPT, UR12, 0x5010, URZ ;  /* 0x000050100c0a7890 */ /* 0x000fe2000fffe0ff */
[----:B------:R-:W-:Y:S01]  /*2500*/  UMOV UR32, UR48 ;  /* 0x0000003000207c82 */ /* 0x000fe20008000000 */
[----:B------:R-:W-:Y:S01]  /*2510*/  UMOV UR33, 0x40004040 ;  /* 0x4000404000217882 */ /* 0x000fe20000000000 */
[----:B------:R-:W-:Y:S01]  /*2520*/  UMOV UR28, UR38 ;  /* 0x00000026001c7c82 */ /* 0x000fe20008000000 */
[----:B------:R-:W-:Y:S01]  /*2530*/  UMOV UR29, 0x40004040 ;  /* 0x40004040001d7882 */ /* 0x000fe20000000000 */
[----:B------:R-:W-:Y:S01]  /*2540*/  UMOV UR34, 0x0 ;  /* 0x0000000000227882 */ /* 0x000fe20000000000 */
[----:B------:R-:W-:Y:S01]  /*2550*/  UMOV UR35, 0x4088010 ;  /* 0x0408801000237882 */ /* 0x000fe20000000000 */
[----:B------:R-:W-:Y:S01]  /*2560*/  UMOV UR36, 0x0 ;  /* 0x0000000000247882 */ /* 0x000fe20000000000 */
[----:B------:R-:W-:Y:S01]  /*2570*/  UMOV UR37, 0x4088010 ;  /* 0x0408801000257882 */ /* 0x000fe20000000000 */
[----:B------:R-:W-:Y:S01]  /*2580*/  UMOV UR50, 0x0 ;  /* 0x0000000000327882 */ /* 0x000fe20000000000 */
[----:B------:R-:W-:Y:S01]  /*2590*/  UMOV UR51, 0x4088010 ;  /* 0x0408801000337882 */ /* 0x000fe20000000000 */
[----:B------:R1:W-:Y:S01]  /*25a0*/  UTCHMMA gdesc[UR32], gdesc[UR28], tmem[UR15], tmem[UR34], idesc[UR35], !UPT ;  /* 0x00ff221c200075ea */ /* 0x0003e2000f80000f */
[----:B------:R-:W-:Y:S01]  /*25b0*/  UMOV UR11, URZ ;  /* 0x000000ff000b7c82 */ /* 0x000fe20008000000 */
        /* <DEDUP_REMOVED lines=8> */
.L_x_13:
[----:B------:R-:W2:Y:S02]  /*2640*/  SYNCS.PHASECHK.TRANS64.TRYWAIT P3, [UR12+0x5010], RZ ;  /* 0x005010ffff0075a7 */ /* 0x000ea4000806110c */
[----:B--2---:R-:W-:Y:S05]  /*2650*/  @!P3 BRA `(.L_x_14) ;  /* 0x0000001c0008b947 */ /* 0x004fea0003800000 */
.L_x_23:
[----:B------:R-:W-:Y:S01]  /*2660*/  BAR.SYNC.DEFER_BLOCKING 0x0 ;  /* 0x0000000000007b1d */ /* 0x000fe20000010000 */
[----:B------:R-:W-:-:S05]  /*2670*/  SHF.L.U32 R14, R14, 0x1f, RZ ;  /* 0x0000001f0e0e7819 */ /* 0x000fca00000006ff */
[----:B------:R-:W-:Y:S01]  /*2680*/  LDTM.16dp32bit_t0_t15.x8 R4, tmem[UR16] ;  /* 0x00000010000479ee */ /* 0x000fe20008980000 */
[----:B------:R-:W2:Y:S01]  /*2690*/  LDTM.16dp32bit_t16_t31.x8 R4, tmem[UR16+0x8] ;  /* 0x00000810000479ee */ /* 0x000ea200089a0000 */
[----:B------:R-:W3:Y:S01]  /*26a0*/  @!P2 SYNCS.CCTL.IV [UR12+0x5010] ;  /* 0x00501000ff00a9b1 */ /* 0x000ee2000800000c */
[----:B------:R-:W-:Y:S01]  /*26b0*/  NOP ;  /* 0x0000000000007918 */ /* 0x000fe20000000000 */
[----:B0-2---:R-:W-:Y:S01]  /*26c0*/  FMUL R12, R4, UR49 ;  /* 0x00000031040c7c20 */ /* 0x005fe20008400000 */
[----:B------:R-:W-:Y:S01]  /*26d0*/  FMUL R15, R5, UR49 ;  /* 0x00000031050f7c20 */ /* 0x000fe20008400000 */
[----:B------:R-:W-:Y:S01]  /*26e0*/  FMUL R16, R6, UR49 ;  /* 0x0000003106107c20 */ /* 0x000fe20008400000 */
[----:B------:R-:W-:Y:S01]  /*26f0*/  FMUL R17, R7, UR49 ;  /* 0x0000003107117c20 */ /* 0x000fe20008400000 */
[----:B------:R-:W-:-:S03]  /*2700*/  FMUL R18, R8, UR49 ;  /* 0x0000003108127c20 */ /* 0x000fc60008400000 */
[----:B------:R-:W-:Y:S01]  /*2710*/  FMNMX3 R16, R12, R15, R16, !PT ;  /* 0x0000000f0c107276 */ /* 0x000fe20007800010 */
[----:B------:R-:W-:Y:S01]  /*2720*/  FMUL R12, R9, UR49 ;  /* 0x00000031090c7c20 */ /* 0x000fe20008400000 */
[----:B------:R-:W-:Y:S02]  /*2730*/  FMUL R15, R10, UR49 ;  /* 0x000000310a0f7c20 */ /* 0x000fe40008400000 */
[----:B------:R-:W-:Y:S01]  /*2740*/  FMNMX3 R17, R16, R17, R18, !PT ;  /* 0x0000001110117276 */ /* 0x000fe20007800012 */
[----:B------:R-:W-:-:S03]  /*2750*/  FMUL R16, R11, UR49 ;  /* 0x000000310b107c20 */ /* 0x000fc60008400000 */
[----:B------:R-:W-:-:S04]  /*2760*/  FMNMX3 R15, R17, R12, R15, !PT ;  /* 0x0000000c110f7276 */ /* 0x000fc8000780000f */
[----:B------:R-:W-:-:S05]  /*2770*/  FMNMX R15, R16, R15, !PT ;  /* 0x0000000f100f7209 */ /* 0x000fca0007800000 */
[----:B------:R-:W0:Y:S02]  /*2780*/  SHFL.BFLY PT, R12, R15, 0x10, 0x1f ;  /* 0x0e001f000f0c7f89 */ /* 0x000e2400000e0000 */
[----:B0-----:R-:W-:-:S05]  /*2790*/  FMNMX R12, R15, R12, !PT ;  /* 0x0000000c0f0c7209 */ /* 0x001fca0007800000 */
[----:B---3--:R-:W-:Y:S01]  /*27a0*/  @!P5 STS [R21+0x3000], R12 ;  /* 0x0030000c1500d388 */ /* 0x008fe20000000800 */
[----:B------:R-:W-:Y:S06]  /*27b0*/  BAR.SYNC.DEFER_BLOCKING 0x0 ;  /* 0x0000000000007b1d */ /* 0x000fec0000010000 */
[----:B------:R-:W0:Y:S04]  /*27c0*/  @!P6 LDS R46, [R20+0x3000] ;  /* 0x00300000142ee984 */ /* 0x000e280000000800 */
[----:B0-----:R-:W0:Y:S02]  /*27d0*/  SHFL.BFLY PT, R17, R46, 0x1, 0x1f ;  /* 0x0c201f002e117f89 */ /* 0x001e2400000e0000 */
[----:B0-----:R-:W-:-:S05]  /*27e0*/  FMNMX R17, R46, R17, !PT ;  /* 0x000000112e117209 */ /* 0x001fca0007800000 */
[----:B------:R-:W-:Y:S01]  /*27f0*/  @P0 STS [R20+0x3000], R17 ;  /* 0x0030001114000388 */ /* 0x000fe20000000800 */
[----:B------:R-:W-:Y:S06]  /*2800*/  BAR.SYNC.DEFER_BLOCKING 0x0 ;  /* 0x0000000000007b1d */ /* 0x000fec0000010000 */
[----:B------:R-:W0:Y:S02]  /*2810*/  LDS R36, [R3+0x3000] ;  /* 0x0030000003247984 */ /* 0x000e240000000800 */
[----:B0-----:R-:W-:-:S05]  /*2820*/  FMNMX R36, R36, R13, !PT ;  /* 0x0000000d24247209 */ /* 0x001fca0007800000 */
        /* <DEDUP_REMOVED lines=8> */
[----:B------:R-:W-:Y:S01]  /*28b0*/  MUFU.EX2 R12, R4 ;  /* 0x00000004000c7308 */ /* 0x000fe20000000800 */
[--C-:B------:R-:W-:Y:S01]  /*28c0*/  FFMA R8, R8, UR49, -R36.reuse ;  /* 0x0000003108087c23 */ /* 0x100fe20008000824 */
[--C-:B------:R-:W-:Y:S01]  /*28d0*/  FFMA R9, R9, UR49, -R36.reuse ;  /* 0x0000003109097c23 */ /* 0x100fe20008000824 */
[--C-:B------:R-:W-:Y:S01]  /*28e0*/  FFMA R10, R10, UR49, -R36.reuse ;  /* 0x000000310a0a7c23 */ /* 0x100fe20008000824 */
[----:B------:R-:W-:Y:S01]  /*28f0*/  FFMA R11, R11, UR49, -R36 ;  /* 0x000000310b0b7c23 */ /* 0x000fe20008000824 */
[----:B------:R-:W-:Y:S01]  /*2900*/  FMUL R8, R8, 1.4426950216293334961 ;  /* 0x3fb8aa3b08087820 */ /* 0x000fe20000400000 */
[----:B------:R-:W-:Y:S01]  /*2910*/  FMUL R9, R9, 1.4426950216293334961 ;  /* 0x3fb8aa3b09097820 */ /* 0x000fe20000400000 */
[----:B------:R-:W-:Y:S01]  /*2920*/  FMUL R10, R10, 1.4426950216293334961 ;  /* 0x3fb8aa3b0a0a7820 */ /* 0x000fe20000400000 */
[----:B------:R-:W0:Y:S01]  /*2930*/  MUFU.EX2 R67, R5 ;  /* 0x0000000500437308 */ /* 0x000e220000000800 */
[----:B------:R-:W-:-:S07]  /*2940*/  FMUL R11, R11, 1.4426950216293334961 ;  /* 0x3fb8aa3b0b0b7820 */ /* 0x000fce0000400000 */
[----:B------:R-:W2:Y:S08]  /*2950*/  MUFU.EX2 R66, R6 ;  /* 0x0000000600427308 */ /* 0x000eb00000000800 */
[----:B------:R-:W3:Y:S01]  /*2960*/  MUFU.EX2 R69, R7 ;  /* 0x0000000700457308 */ /* 0x000ee20000000800 */
[----:B0-----:R-:W-:-:S07]  /*2970*/  FADD R5, R12, R67 ;  /* 0x000000430c057221 */ /* 0x001fce0000000000 */
[----:B------:R-:W0:Y:S01]  /*2980*/  MUFU.EX2 R68, R8 ;  /* 0x0000000800447308 */ /* 0x000e220000000800 */
[----:B--2---:R-:W-:-:S07]  /*2990*/  FADD R4, R66, R5 ;  /* 0x0000000542047221 */ /* 0x004fce0000000000 */
[----:B------:R-:W2:Y:S01]  /*29a0*/  MUFU.EX2 R73, R9 ;  /* 0x0000000900497308 */ /* 0x000ea20000000800 */
[----:B---3--:R-:W-:-:S07]  /*29b0*/  FADD R5, R69, R4 ;  /* 0x0000000445057221 */ /* 0x008fce0000000000 */
[----:B------:R-:W3:Y:S01]  /*29c0*/  MUFU.EX2 R70, R10 ;  /* 0x0000000a00467308 */ /* 0x000ee20000000800 */
[----:B0-----:R-:W-:-:S07]  /*29d0*/  FADD R4, R68, R5 ;  /* 0x0000000544047221 */ /* 0x001fce0000000000 */
[----:B------:R-:W0:Y:S01]  /*29e0*/  MUFU.EX2 R71, R11 ;  /* 0x0000000b00477308 */ /* 0x000e220000000800 */
[----:B--2---:R-:W-:-:S04]  /*29f0*/  FADD R5, R73, R4 ;  /* 0x0000000449057221 */ /* 0x004fc80000000000 */
[----:B---3--:R-:W-:-:S04]  /*2a00*/  FADD R4, R70, R5 ;  /* 0x0000000546047221 */ /* 0x008fc80000000000 */
[----:B0-----:R-:W-:-:S05]  /*2a10*/  FADD R4, R71, R4 ;  /* 0x0000000447047221 */ /* 0x001fca0000000000 */
[----:B------:R-:W0:Y:S02]  /*2a20*/  SHFL.BFLY PT, R5, R4, 0x10, 0x1f ;  /* 0x0e001f0004057f89 */ /* 0x000e2400000e0000 */
[----:B0-----:R-:W-:Y:S01]  /*2a30*/  FADD R6, R4, R5 ;  /* 0x0000000504067221 */ /* 0x001fe20000000000 */
[----:B------:R-:W-:Y:S06]  /*2a40*/  BAR.SYNC.DEFER_BLOCKING 0x0 ;  /* 0x0000000000007b1d */ /* 0x000fec0000010000 */
[----:B------:R0:W-:Y:S02]  /*2a50*/  @!P5 STS [R21+0x3000], R6 ;  /* 0x003000061500d388 */ /* 0x0001e40000000800 */
[----:B------:R-:W-:Y:S01]  /*2a60*/  BAR.SYNC.DEFER_BLOCKING 0x0 ;  /* 0x0000000000007b1d */ /* 0x000fe20000010000 */
[----:B0-----:R-:W-:-:S05]  /*2a70*/  IMAD.WIDE R6, R47, 0x2, R38 ;  /* 0x000000022f067825 */ /* 0x001fca00078e0226 */
[----:B------:R-:W0:Y:S04]  /*2a80*/  @!P6 LDS R48, [R20+0x3000] ;  /* 0x003000001430e984 */ /* 0x000e280000000800 */
[----:B0-----:R-:W0:Y:S02]  /*2a90*/  SHFL.BFLY PT, R5, R48, 0x1, 0x1f ;  /* 0x0c201f0030057f89 */ /* 0x001e2400000e0000 */
[----:B0-----:R-:W-:Y:S01]  /*2aa0*/  FADD R9, R48, R5 ;  /* 0x0000000530097221 */ /* 0x001fe20000000000 */
[----:B------:R-:W-:-:S04]  /*2ab0*/  IMAD.WIDE R4, R47, 0x2, R40 ;  /* 0x000000022f047825 */ /* 0x000fc800078e0228 */
[----:B------:R0:W-:Y:S01]  /*2ac0*/  @P0 STS [R20+0x3000], R9 ;  /* 0x0030000914000388 */ /* 0x0001e20000000800 */
[----:B------:R-:W-:Y:S06]  /*2ad0*/  BAR.SYNC.DEFER_BLOCKING 0x0 ;  /* 0x0000000000007b1d */ /* 0x000fec0000010000 */
[----:B------:R0:W2:Y:S01]  /*2ae0*/  LDS R49, [R3+0x3000] ;  /* 0x0030000003317984 */ /* 0x0000a20000000800 */
[----:B------:R-:W3:Y:S02]  /*2af0*/  SYNCS.PHASECHK.TRANS64.TRYWAIT P3, [UR17], R14 ;  /* 0x0000000eff0075a7 */ /* 0x000ee40008061111 */
[----:B0-23--:R-:W-:Y:S05]  /*2b00*/  @!P3 BRA `(.L_x_15) ;  /* 0x0000001400e8b947 */ /* 0x00dfea0003800000 */
.L_x_24:
[C---:B------:R-:W-:Y:S01]  /*2b10*/  IMAD.WIDE R16, R47.reuse, 0x2, R28 ;  /* 0x000000022f107825 */ /* 0x040fe200078e021c */
[----:B------:R0:W2:Y:S03]  /*2b20*/  LDG.E.U16 R72, desc[UR30][R4.64] ;  /* 0x0000001e04487981 */ /* 0x0000a6000c1e1500 */
[C---:B------:R-:W-:Y:S01]  /*2b30*/  IMAD.WIDE R18, R47.reuse, 0x2, R26 ;  /* 0x000000022f127825 */ /* 0x040fe200078e021a */
[----:B------:R-:W3:Y:S03]  /*2b40*/  LDG.E.U16 R74, desc[UR30][R6.64] ;  /* 0x0000001e064a7981 */ /* 0x000ee6000c1e1500 */
[C---:B------:R-:W-:Y:S01]  /*2b50*/  IMAD.WIDE R60, R47.reuse, 0x2, R24 ;  /* 0x000000022f3c7825 */ /* 0x040fe200078e0218 */
[----:B------:R-:W4:Y:S03]  /*2b60*/  LDG.E.U16 R16, desc[UR30][R16.64] ;  /* 0x0000001e10107981 */ /* 0x000f26000c1e1500 */
[C---:B------:R-:W-:Y:S01]  /*2b70*/  IMAD.WIDE R8, R47.reuse, 0x2, R34 ;  /* 0x000000022f087825 */ /* 0x040fe200078e0222 */
[----:B------:R-:W5:Y:S03]  /*2b80*/  LDG.E.U16 R18, desc[UR30][R18.64] ;  /* 0x0000001e12127981 */ /* 0x000f66000c1e1500 */
[C---:B------:R-:W-:Y:S01]  /*2b90*/  IMAD.WIDE R10, R47.reuse, 0x2, R32 ;  /* 0x000000022f0a7825 */ /* 0x040fe200078e0220 */
[----:B------:R1:W5:Y:S03]  /*2ba0*/  LDG.E.U16 R76, desc[UR30][R8.64] ;  /* 0x0000001e084c7981 */ /* 0x000366000c1e1500 */
[----:B------:R-:W-:Y:S01]  /*2bb0*/  IMAD.WIDE R14, R47, 0x2, R30 ;  /* 0x000000022f0e7825 */ /* 0x000fe200078e021e */
[----:B------:R-:W5:Y:S04]  /*2bc0*/  LDG.E.U16 R75, desc[UR30][R10.64] ;  /* 0x0000001e0a4b7981 */ /* 0x000f68000c1e1500 */
[----:B------:R-:W5:Y:S04]  /*2bd0*/  LDG.E.U16 R77, desc[UR30][R14.64] ;  /* 0x0000001e0e4d7981 */ /* 0x000f68000c1e1500 */
[----:B------:R1:W5:Y:S01]  /*2be0*/  LDG.E.U16 R61, desc[UR30][R60.64] ;  /* 0x0000001e3c3d7981 */ /* 0x000362000c1e1500 */
[----:B0-----:R-:W-:Y:S01]  /*2bf0*/  F2FP.F16.F32.PACK_AB R4, R67, R12 ;  /* 0x0000000c4304723e */ /* 0x001fe200000000ff */
[----:B-1----:R-:W-:Y:S01]  /*2c00*/  FADD R8, -R36, R13 ;  /* 0x0000000d24087221 */ /* 0x002fe20000000100 */
[----:B------:R-:W-:-:S02]  /*2c10*/  F2FP.F16.F32.PACK_AB R5, R69, R66 ;  /* 0x000000424505723e */ /* 0x000fc400000000ff */
[----:B------:R-:W-:Y:S02]  /*2c20*/  F2FP.F16.F32.PACK_AB R6, R73, R68 ;  /* 0x000000444906723e */ /* 0x000fe400000000ff */
[----:B------:R-:W-:-:S04]  /*2c30*/  F2FP.F16.F32.PACK_AB R7, R71, R70 ;  /* 0x000000464707723e */ /* 0x000fc800000000ff */
[----:B------:R-:W-:Y:S01]  /*2c40*/  STTM.16dp32bit_t0_t15.x4 tmem[UR26], R4 ;  /* 0x00000004000079ed */ /* 0x000fe2000890001a */
[----:B------:R-:W-:Y:S01]  /*2c50*/  STTM.16dp32bit_t16_t31.x4 tmem[UR26+0x4], R4 ;  /* 0x00000404000079ed */ /* 0x000fe2000892001a */
[----:B------:R-:W-:-:S06]  /*2c60*/  FMUL R60, R8, 1.4426950216293334961 ;  /* 0x3fb8aa3b083c7820 */ /* 0x000fcc0000400000 */
[----:B------:R-:W0:Y:S01]  /*2c70*/  MUFU.EX2 R60, R60 ;  /* 0x0000003c003c7308 */ /* 0x000e220000000800 */
[----:B------:R-:W-:Y:S01]  /*2c80*/  ULEA UR17, UR39, UR12, 0x3 ;  /* 0x0000000c27117291 */ /* 0x000fe2000f8e18ff */
[----:B------:R-:W-:-:S03]  /*2c90*/  UMOV UR6, UR7 ;  /* 0x0000000700067c82 */ /* 0x000fc60008000000 */
[----:B------:R-:W-:Y:S01]  /*2ca0*/  UIADD3 UR17, UPT, UPT, UR17, 0x5000, URZ ;  /* 0x0000500011117890 */ /* 0x000fe2000fffe0ff */
[----:B--2---:R-:W-:Y:S04]  /*2cb0*/  STS.U16 [R23+UR12+0x4000], R72 ;  /* 0x0040004817007988 */ /* 0x004fe8000800040c */
[----:B---3--:R-:W-:Y:S04]  /*2cc0*/  STS.U16 [R23+UR12+0x4200], R74 ;  /* 0x0042004a17007988 */ /* 0x008fe8000800040c */
[----:B----4-:R-:W-:Y:S04]  /*2cd0*/  STS.U16 [R23+UR12+0x4a00], R16 ;  /* 0x004a001017007988 */ /* 0x010fe8000800040c */
[----:B-----5:R1:W-:Y:S04]  /*2ce0*/  STS.U16 [R23+UR12+0x4c00], R18 ;  /* 0x004c001217007988 */ /* 0x0203e8000800040c */
[----:B------:R2:W-:Y:S04]  /*2cf0*/  STS.U16 [R23+UR12+0x4400], R76 ;  /* 0x0044004c17007988 */ /* 0x0005e8000800040c */
[----:B------:R2:W-:Y:S04]  /*2d00*/  STS.U16 [R23+UR12+0x4600], R75 ;  /* 0x0046004b17007988 */ /* 0x0005e8000800040c */
[----:B------:R2:W-:Y:S04]  /*2d10*/  STS.U16 [R23+UR12+0x4800], R77 ;  /* 0x0048004d17007988 */ /* 0x0005e8000800040c */
[----:B------:R2:W-:Y:S01]  /*2d20*/  STS.U16 [R23+UR12+0x4e00], R61 ;  /* 0x004e003d17007988 */ /* 0x0005e2000800040c */
[----:B------:R-:W3:Y:S02]  /*2d30*/  FENCE.VIEW.ASYNC.T ;  /* 0x00000000000073c6 */ /* 0x000ee40000000200 */
[----:B---3--:R-:W-:Y:S06]  /*2d40*/  BAR.SYNC.DEFER_BLOCKING 0x0 ;  /* 0x0000000000007b1d */ /* 0x008fec0000010000 */
[----:B-1----:R-:W-:Y:S01]  /*2d50*/  LDTM.16dp32bit_t0_t15.x16 R4, tmem[UR14] ;  /* 0x0000000e000479ee */ /* 0x002fe20008a00000 */
[----:B------:R-:W0:Y:S01]  /*2d60*/  LDTM.16dp32bit_t16_t31.x16 R4, tmem[UR14+0x10] ;  /* 0x0000100e000479ee */ /* 0x000e220008a20000 */
[----:B------:R-:W-:Y:S01]  /*2d70*/  NOP ;  /* 0x0000000000007918 */ /* 0x000fe20000000000 */
[C---:B0-----:R-:W-:Y:S01]  /*2d80*/  FMUL R4, R60.reuse, R4 ;  /* 0x000000043c047220 */ /* 0x041fe20000400000 */
        /* <DEDUP_REMOVED lines=16> */
[----:B------:R2:W-:Y:S01]  /*2e90*/  STTM.16dp32bit_t16_t31.x16 tmem[UR14+0x10], R4 ;  /* 0x00001004000079ed */ /* 0x0005e20008a2000e */
[----:B------:R-:W0:Y:S02]  /*2ea0*/  FENCE.VIEW.ASYNC.T ;  /* 0x00000000000073c6 */ /* 0x000e240000000200 */
[----:B0-----:R-:W-:Y:S06]  /*2eb0*/  BAR.SYNC.DEFER_BLOCKING 0x0 ;  /* 0x0000000000007b1d */ /* 0x001fec0000010000 */
[----:B------:R0:W-:Y:S06]  /*2ec0*/  MEMBAR.ALL.CTA ;  /* 0x0000000000007992 */ /* 0x0001ec0000008000 */
[----:B0-----:R-:W0:Y:S02]  /*2ed0*/  FENCE.VIEW.ASYNC.S ;  /* 0x00000000000073c6 */ /* 0x001e240000000000 */
[----:B0-----:R-:W-:Y:S06]  /*2ee0*/  BAR.SYNC.DEFER_BLOCKING 0x0 ;  /* 0x0000000000007b1d */ /* 0x001fec0000010000 */
[----:B------:R-:W-:Y:S05]  /*2ef0*/  BRA.U UP1, `(.L_x_16) ;  /* 0x0000000101387547 */ /* 0x000fea000b800000 */
[----:B------:R-:W-:Y:S01]  /*2f00*/  UIADD3 UR34, UPT, UPT, UR13, 0x48, URZ ;  /* 0x000000480d227890 */ /* 0x000fe2000fffe0ff */
[----:B------:R-:W-:Y:S01]  /*2f10*/  UMOV UR28, UR4 ;  /* 0x00000004001c7c82 */ /* 0x000fe20008000000 */
[----:B------:R-:W-:Y:S01]  /*2f20*/  UMOV UR29, 0x80004020 ;  /* 0x80004020001d7882 */ /* 0x000fe20000000000 */
[----:B------:R-:W-:Y:S01]  /*2f30*/  UMOV UR32, 0x0 ;  /* 0x0000000000207882 */ /* 0x000fe20000000000 */
[----:B------:R-:W-:Y:S01]  /*2f40*/  UMOV UR33, 0x4100010 ;  /* 0x0410001000217882 */ /* 0x000fe20000000000 */
[----:B------:R-:W-:Y:S01]  /*2f50*/  UMOV UR10, UR17 ;  /* 0x00000011000a7c82 */ /* 0x000fe20008000000 */
[----:B------:R-:W-:Y:S01]  /*2f60*/  UMOV UR11, URZ ;  /* 0x000000ff000b7c82 */ /* 0x000fe20008000000 */
[----:B------:R-:W-:Y:S01]  /*2f70*/  UMOV UR36, 0x0 ;  /* 0x0000000000247882 */ /* 0x000fe20000000000 */
[----:B------:R-:W-:Y:S01]  /*2f80*/  UMOV UR37, 0x4100010 ;  /* 0x0410001000257882 */ /* 0x000fe20000000000 */
[----:B------:R0:W-:Y:S01]  /*2f90*/  UTCHMMA tmem[UR23], gdesc[UR28], tmem[UR13], tmem[UR32], idesc[UR33], UPT ;  /* 0x00ff201c170079ea */ /* 0x0001e2000b80000d */
[----:B------:R-:W-:Y:S01]  /*2fa0*/  UMOV UR7, UR10 ;  /* 0x0000000a00077c82 */ /* 0x000fe20008000000 */
[----:B------:R0:W-:Y:S01]  /*2fb0*/  UTCHMMA tmem[UR34], gdesc[UR24], tmem[UR13], tmem[UR36], idesc[UR37], UPT ;  /* 0x00ff2418220079ea */ /* 0x0001e2000b80000d */
[----:B------:R0:W-:Y:S01]  /*2fc0*/  UTCBAR [UR7], URZ ;  /* 0x000000ff070073e9 */ /* 0x0001e200080000ff */
[----:B------:R-:W-:-:S02]  /*2fd0*/  NOP ;  /* 0x0000000000007918 */ /* 0x000fc40000000000 */
.L_x_16:
[----:B------:R-:W-:Y:S01]  /*2fe0*/  UIADD3 UR39, UPT, UPT, UR39, 0x1, URZ ;  /* 0x0000000127277890 */ /* 0x000fe2000fffe0ff */
[----:B------:R-:W-:Y:S01]  /*2ff0*/  FFMA R44, R60, R44, R49 ;  /* 0x0000002c3c2c7223 */ /* 0x000fe20000000031 */
[----:B------:R-:W-:Y:S01]  /*3000*/  UIADD3 UR8, UPT, UPT, UR8, 0x20, URZ ;  /* 0x0000002008087890 */ /* 0x000fe2000fffe0ff */
[----:B------:R-:W-:Y:S01]  /*3010*/  VIADD R47, R47, UR27 ;  /* 0x0000001b2f2f7c36 */ /* 0x000fe20008000000 */
[----:B------:R-:W-:Y:S01]  /*3020*/  UISETP.GT.AND UP2, UPT, UR39, 0x1, UPT ;  /* 0x000000012700788c */ /* 0x000fe2000bf44270 */
[----:B------:R-:W-:Y:S01]  /*3030*/  IMAD.IADD R45, R37, 0x1, R45 ;  /* 0x00000001252d7824 */ /* 0x000fe200078e022d */
[----:B--2---:R-:W-:Y:S01]  /*3040*/  MOV R13, R36 ;  /* 0x00000024000d7202 */ /* 0x004fe20000000f00 */
[----:B------:R-:W-:Y:S01]  /*3050*/  IMAD.U32 R14, RZ, RZ, UR6 ;  /* 0x00000006ff0e7e24 */ /* 0x000fe2000f8e00ff */
[----:B0-----:R-:W-:Y:S02]  /*3060*/  USEL UR7, URZ, 0x1, !UP2 ;  /* 0x00000001ff077887 */ /* 0x001fe4000d000000 */
[----:B------:R-:W-:-:S02]  /*3070*/  USEL UR39, UR39, URZ, !UP2 ;  /* 0x000000ff27277287 */ /* 0x000fc4000d000000 */
[----:B------:R-:W-:Y:S02]  /*3080*/  UISETP.GE.AND UP2, UPT, UR8, UR22, UPT ;  /* 0x000000160800728c */ /* 0x000fe4000bf46270 */
[----:B------:R-:W-:-:S07]  /*3090*/  ULOP3.LUT UR7, UR6, UR7, URZ, 0x3c, !UPT ;  /* 0x0000000706077292 */ /* 0x000fce000f8e3cff */
[----:B------:R-:W-:Y:S05]  /*30a0*/  BRA.U !UP2, `(.L_x_17) ;  /* 0xfffffff10a847547 */ /* 0x000fea000b83ffff */
.L_x_12:
[----:B------:R-:W1:Y:S01]  /*30b0*/  LDCU UR4, c[0x0][0x3f0] ;  /* 0x00007e00ff0477ac */ /* 0x000e620008000800 */
[C---:B------:R-:W-:Y:S01]  /*30c0*/  IMAD.SHL.U32 R3, R0.reuse, 0x20, RZ ;  /* 0x0000002000037824 */ /* 0x040fe200078e00ff */
[----:B0--3--:R-:W-:Y:S01]  /*30d0*/  SHF.R.S32.HI R4, RZ, 0x5, R0 ;  /* 0x00000005ff047819 */ /* 0x009fe20000011400 */
[----:B------:R-:W-:Y:S02]  /*30e0*/  IMAD.SHL.U32 R20, R0, 0x10, RZ ;  /* 0x0000001000147824 */ /* 0x000fe400078e00ff */
[C---:B------:R-:W-:Y:S01]  /*30f0*/  FMUL R21, R44.reuse, 8388608 ;  /* 0x4b0000002c157820 */ /* 0x040fe20000400000 */
[----:B------:R-:W-:Y:S01]  /*3100*/  FSETP.GEU.AND P4, PT, R44, 1.175494350822287508e-38, PT ;  /* 0x008000002c00780b */ /* 0x000fe20003f8e000 */
[----:B------:R-:W-:Y:S01]  /*3110*/  IMAD.SHL.U32 R23, R0, 0x4, RZ ;  /* 0x0000000400177824 */ /* 0x000fe200078e00ff */
[----:B------:R-:W-:Y:S02]  /*3120*/  LOP3.LUT R3, R3, 0x300, RZ, 0xc0, !PT ;  /* 0x0000030003037812 */ /* 0x000fe400078ec0ff */
[----:B------:R-:W-:-:S02]  /*3130*/  SGXT R4, R4, 0x1 ;  /* 0x000000010404781a */ /* 0x000fc40000000200 */
[----:B------:R-:W-:Y:S02]  /*3140*/  LOP3.LUT R3, R3, 0x870, R20, 0xf8, !PT ;  /* 0x0000087003037812 */ /* 0x000fe400078ef814 */
[----:B------:R-:W-:Y:S02]  /*3150*/  FSEL R21, R21, R44, !P4 ;  /* 0x0000002c15157208 */ /* 0x000fe40006000000 */
[----:B------:R-:W-:Y:S02]  /*3160*/  LOP3.LUT R26, R3, 0x1040, R4, 0x78, !PT ;  /* 0x00001040031a7812 */ /* 0x000fe400078e7804 */
[----:B------:R-:W-:Y:S01]  /*3170*/  FSETP.GT.AND P3, PT, |R44|, 8.50705917302346158658e+37, PT ;  /* 0x7e8000002c00780b */ /* 0x000fe20003f64200 */
[----:B-1----:R-:W-:Y:S01]  /*3180*/  UISETP.GE.AND UP0, UPT, UR4, 0x1, UPT ;  /* 0x000000010400788c */ /* 0x002fe2000bf06270 */
[----:B------:R-:W-:Y:S02]  /*3190*/  SHF.R.S32.HI R25, RZ, 0x2, R0 ;  /* 0x00000002ff197819 */ /* 0x000fe40000011400 */
[----:B------:R-:W-:-:S02]  /*31a0*/  LOP3.LUT R20, R20, 0x30, RZ, 0xc0, !PT ;  /* 0x0000003014147812 */ /* 0x000fc400078ec0ff */
[----:B------:R-:W-:-:S04]  /*31b0*/  IADD3 R3, PT, PT, R21, -0x3f3504f3, RZ ;  /* 0xc0cafb0d15037810 */ /* 0x000fc80007ffe0ff */
[----:B------:R-:W-:Y:S05]  /*31c0*/  BRA.U !UP0, `(.L_x_18) ;  /* 0x0000000108107547 */ /* 0x000fea000b800000 */
[----:B------:R-:W-:-:S06]  /*31d0*/  USHF.L.U32 UR6, UR6, 0x1f, URZ ;  /* 0x0000001f06067899 */ /* 0x000fcc00080006ff */
[----:B------:R-:W-:-:S04]  /*31e0*/  IMAD.U32 R4, RZ, RZ, UR6 ;  /* 0x00000006ff047e24 */ /* 0x000fc8000f8e00ff */
[----:B------:R-:W0:Y:S02]  /*31f0*/  SYNCS.PHASECHK.TRANS64.TRYWAIT P0, [UR17], R4 ;  /* 0x00000004ff0075a7 */ /* 0x000e240008001111 */
[----:B0-----:R-:W-:Y:S05]  /*3200*/  @!P0 BRA `(.L_x_19) ;  /* 0x0000001000348947 */ /* 0x001fea0003800000 */
.L_x_18:
[----:B------:R-:W-:Y:S01]  /*3210*/  BAR.SYNC.DEFER_BLOCKING 0x0 ;  /* 0x0000000000007b1d */ /* 0x000fe20000010000 */
[C---:B------:R-:W-:Y:S01]  /*3220*/  FSETP.GEU.AND P0, PT, |R44|.reuse, 1.175494350822287508e-38, PT ;  /* 0x008000002c00780b */ /* 0x040fe20003f0e200 */
[----:B------:R-:W-:Y:S01]  /*3230*/  @P3 FMUL R44, R44, 0.25 ;  /* 0x3e8000002c2c3820 */ /* 0x000fe20000400000 */
[----:B------:R-:W-:Y:S01]  /*3240*/  LOP3.LUT R28, R20, 0x3c0, R23, 0xf8, !PT ;  /* 0x000003c0141c7812 */ /* 0x000fe200078ef817 */
[----:B------:R-:W-:Y:S01]  /*3250*/  IMAD.SHL.U32 R23, R0, 0x2, RZ ;  /* 0x0000000200177824 */ /* 0x000fe200078e00ff */
[----:B------:R-:W-:Y:S01]  /*3260*/  SGXT R25, R25, 0x1 ;  /* 0x000000011919781a */ /* 0x000fe20000000200 */
[----:B------:R-:W-:Y:S01]  /*3270*/  IMAD.MOV.U32 R29, RZ, RZ, 0x3dc6b27f ;  /* 0x3dc6b27fff1d7424 */ /* 0x000fe200078e00ff */
[----:B------:R-:W-:Y:S01]  /*3280*/  LOP3.LUT R24, R3, 0xff800000, RZ, 0xc0, !PT ;  /* 0xff80000003187812 */ /* 0x000fe200078ec0ff */
[----:B------:R-:W0:Y:S01]  /*3290*/  LDCU.64 UR4, c[0x0][0x3e0] ;  /* 0x00007c00ff0477ac */ /* 0x000e220008000a00 */
[----:B------:R-:W-:Y:S01]  /*32a0*/  LOP3.LUT R28, R28, 0x1040, R25, 0x78, !PT ;  /* 0x000010401c1c7812 */ /* 0x000fe200078e7819 */
[----:B------:R-:W1:Y:S01]  /*32b0*/  LDC.64 R40, c[0x0][0x398] ;  /* 0x0000e600ff287b82 */ /* 0x000e620000000a00 */
[----:B------:R-:W-:Y:S01]  /*32c0*/  LOP3.LUT R25, R23, 0x80, RZ, 0xc0, !PT ;  /* 0x0000008017197812 */ /* 0x000fe200078ec0ff */
[----:B------:R-:W-:Y:S01]  /*32d0*/  IMAD.IADD R22, R21, 0x1, -R24 ;  /* 0x0000000115167824 */ /* 0x000fe200078e0a18 */
[----:B------:R-:W-:Y:S01]  /*32e0*/  FSEL R23, RZ, -23, P4 ;  /* 0xc1b80000ff177808 */ /* 0x000fe20002000000 */
[----:B------:R-:W-:Y:S01]  /*32f0*/  @!P0 FMUL R44, R44, 16777216 ;  /* 0x4b8000002c2c8820 */ /* 0x000fe20000400000 */
[----:B------:R-:W-:Y:S01]  /*3300*/  I2FP.F32.S32 R24, R24 ;  /* 0x0000001800187245 */ /* 0x000fe20000201400 */
[----:B------:R-:W-:Y:S01]  /*3310*/  FADD R22, R22, -1 ;  /* 0xbf80000016167421 */ /* 0x000fe20000000000 */
[----:B------:R-:W-:-:S02]  /*3320*/  SHF.L.U32 R3, R0, 0x7, RZ ;  /* 0x0000000700037819 */ /* 0x000fc400000006ff */
[----:B------:R-:W-:Y:S01]  /*3330*/  IADD3 R30, PT, PT, R26, UR12, R25 ;  /* 0x0000000c1a1e7c10 */ /* 0x000fe2000fffe019 */
[----:B------:R-:W-:Y:S01]  /*3340*/  FFMA.FTZ R23, R24, 1.1920928955078125e-07, R23 ;  /* 0x3400000018177823 */ /* 0x000fe20000010017 */
[----:B------:R-:W-:Y:S01]  /*3350*/  LOP3.LUT R27, R3, 0x400, RZ, 0xc0, !PT ;  /* 0x00000400031b7812 */ /* 0x000fe200078ec0ff */
[----:B------:R-:W2:Y:S01]  /*3360*/  MUFU.RCP R24, R44 ;  /* 0x0000002c00187308 */ /* 0x000ea20000001000 */
[C---:B------:R-:W-:Y:S01]  /*3370*/  FFMA.FTZ R3, R22.reuse, R29, -0.16845393180847167969 ;  /* 0xbe2c7f3016037423 */ /* 0x040fe2000001001d */
[----:B------:R-:W3:Y:S02]  /*3380*/  @!P2 SYNCS.CCTL.IV [UR12+0x5000] ;  /* 0x00500000ff00a9b1 */ /* 0x000ee4000800000c */
[----:B---3--:R-:W-:Y:S01]  /*3390*/  BAR.SYNC.DEFER_BLOCKING 0x0 ;  /* 0x0000000000007b1d */ /* 0x008fe20000010000 */
[----:B0-----:R-:W-:Y:S01]  /*33a0*/  UIMAD UR4, UR9, UR4, URZ ;  /* 0x00000004090472a4 */ /* 0x001fe2000f8e02ff */
[----:B------:R-:W-:Y:S01]  /*33b0*/  FFMA.FTZ R25, R22, R3, 0.1716887056827545166 ;  /* 0x3e2fcf2a16197423 */ /* 0x000fe20000010003 */
[----:B------:R-:W-:-:S02]  /*33c0*/  IADD3 R3, PT, PT, R28, UR12, R27 ;  /* 0x0000000c1c037c10 */ /* 0x000fc4000fffe01b */
[----:B------:R-:W-:Y:S01]  /*33d0*/  USHF.L.U32 UR6, UR4, 0x1, URZ ;  /* 0x0000000104067899 */ /* 0x000fe200080006ff */
[C---:B------:R-:W-:Y:S01]  /*33e0*/  FFMA.FTZ R25, R22.reuse, R25, -0.17900948226451873779 ;  /* 0xbe374e4316197423 */ /* 0x040fe20000010019 */
[----:B------:R-:W-:Y:S01]  /*33f0*/  LDTM.16dp32bit_t0_t15.x16 R4, tmem[UR14] ;  /* 0x0000000e000479ee */ /* 0x000fe20008a00000 */
[----:B------:R-:W0:Y:S02]  /*3400*/  LDTM.16dp32bit_t16_t31.x16 R4, tmem[UR14+0x10] ;  /* 0x0000100e000479ee */ /* 0x000e240008a20000 */
[----:B------:R-:W-:-:S04]  /*3410*/  FFMA.FTZ R25, R22, R25, 0.20512372255325317383 ;  /* 0x3e520bf416197423 */ /* 0x000fc80000010019 */
[----:B------:R-:W-:-:S04]  /*3420*/  FFMA.FTZ R25, R22, R25, -0.24046532809734344482 ;  /* 0xbe763c8b16197423 */ /* 0x000fc80000010019 */
[----:B------:R-:W-:-:S04]  /*3430*/  FFMA.FTZ R25, R22, R25, 0.28857114911079406738 ;  /* 0x3e93bf9916197423 */ /* 0x000fc80000010019 */
[C---:B------:R-:W-:Y:S01]  /*3440*/  FFMA.FTZ R25, R22.reuse, R25, -0.36067417263984680176 ;  /* 0xbeb8aa4916197423 */ /* 0x040fe20000010019 */
[----:B------:R-:W3:Y:S01]  /*3450*/  @!P2 SYNCS.CCTL.IV [UR12+0x5008] ;  /* 0x00500800ff00a9b1 */ /* 0x000ee2000800000c */
[----:B------:R-:W-:Y:S02]  /*3460*/  NOP ;  /* 0x0000000000007918 */ /* 0x000fe40000000000 */
[----:B------:R-:W-:Y:S01]  /*3470*/  FFMA.FTZ R25, R22, R25, 0.48089820146560668945 ;  /* 0x3ef6384a16197423 */ /* 0x000fe20000010019 */
[----:B------:R-:W-:-:S03]  /*3480*/  FSETP.NEU.AND P2, PT, R21, RZ, PT ;  /* 0x000000ff1500720b */ /* 0x000fc60003f4d000 */
[----:B------:R-:W-:Y:S01]  /*3490*/  FFMA.FTZ R25, R22, R25, -0.72134751081466674805 ;  /* 0xbf38aa3b16197423 */ /* 0x000fe20000010019 */
[----:B0-----:R-:W-:Y:S01]  /*34a0*/  @P3 FMUL R16, R16, 0.25 ;  /* 0x3e80000010103820 */ /* 0x001fe20000400000 */
[----:B------:R-:W-:Y:S01]  /*34b0*/  @P3 FMUL R17, R17, 0.25 ;  /* 0x3e80000011113820 */ /* 0x000fe20000400000 */
        /* <DEDUP_REMOVED lines=14> */
[----:B------:R-:W-:Y:S01]  /*35a0*/  @!P0 FMUL R16, R16, 16777216 ;  /* 0x4b80000010108820 */ /* 0x000fe20000400000 */
        /* <DEDUP_REMOVED lines=15> */
[C---:B--2---:R-:W-:Y:S01]  /*36a0*/  FMUL R31, R24.reuse, R16 ;  /* 0x00000010181f7220 */ /* 0x044fe20000400000 */
        /* <DEDUP_REMOVED lines=14> */
[----:B------:R-:W-:Y:S01]  /*3790*/  FMUL R24, R24, R19 ;  /* 0x0000001318187220 */ /* 0x000fe20000400000 */
[----:B------:R-:W-:Y:S01]  /*37a0*/  F2FP.F16.F32.PACK_AB R8, R27, R4 ;  /* 0x000000041b08723e */ /* 0x000fe200000000ff */
[----:B------:R-:W-:Y:S01]  /*37b0*/  FMUL R25, R22, R25 ;  /* 0x0000001916197220 */ /* 0x000fe20000400000 */
[----:B------:R-:W-:-:S02]  /*37c0*/  F2FP.F16.F32.PACK_AB R9, R26, R5 ;  /* 0x000000051a09723e */ /* 0x000fc400000000ff */
[----:B------:R-:W-:Y:S01]  /*37d0*/  F2FP.F16.F32.PACK_AB R10, R29, R6 ;  /* 0x000000061d0a723e */ /* 0x000fe200000000ff */
[----:B------:R-:W-:Y:S01]  /*37e0*/  FMUL R25, R22, R25 ;  /* 0x0000001916197220 */ /* 0x000fe20000400000 */
[----:B------:R-:W-:Y:S02]  /*37f0*/  F2FP.F16.F32.PACK_AB R11, R28, R7 ;  /* 0x000000071c0b723e */ /* 0x000fe400000000ff */
[----:B------:R-:W-:Y:S01]  /*3800*/  F2FP.F16.F32.PACK_AB R12, R31, R12 ;  /* 0x0000000c1f0c723e */ /* 0x000fe200000000ff */
[----:B------:R-:W-:Y:S01]  /*3810*/  FFMA.FTZ R22, R22, 1.4426950216293334961, R25 ;  /* 0x3fb8aa3b16167823 */ /* 0x000fe20000010019 */
[----:B------:R-:W-:Y:S01]  /*3820*/  F2FP.F16.F32.PACK_AB R13, R16, R13 ;  /* 0x0000000d100d723e */ /* 0x000fe200000000ff */
[----:B---3--:R0:W-:Y:S01]  /*3830*/  STSM.16.M88.4 [R30], R8 ;  /* 0x000000081e007844 */ /* 0x0081e20000000200 */
[----:B------:R-:W-:Y:S01]  /*3840*/  F2FP.F16.F32.PACK_AB R14, R17, R14 ;  /* 0x0000000e110e723e */ /* 0x000fe200000000ff */
[----:B------:R-:W2:Y:S01]  /*3850*/  LDC R16, c[0x0][0x3e8] ;  /* 0x0000fa00ff107b82 */ /* 0x000ea20000000800 */
[----:B------:R-:W-:Y:S01]  /*3860*/  F2FP.F16.F32.PACK_AB R15, R24, R15 ;  /* 0x0000000f180f723e */ /* 0x000fe200000000ff */
[----:B------:R-:W-:Y:S01]  /*3870*/  FADD R23, R23, R22 ;  /* 0x0000001617177221 */ /* 0x000fe20000000000 */
[----:B------:R-:W-:-:S02]  /*3880*/  SHF.R.U32.HI R17, RZ, 0x6, R0 ;  /* 0x00000006ff117819 */ /* 0x000fc40000011600 */
[----:B------:R-:W-:Y:S01]  /*3890*/  ISETP.GE.U32.AND P0, PT, R21, 0x7f800000, PT ;  /* 0x7f8000001500780c */ /* 0x000fe20003f06070 */
[----:B------:R3:W-:Y:S01]  /*38a0*/  STSM.16.M88.4 [R30+0x400], R12 ;  /* 0x0004000c1e007844 */ /* 0x0007e20000000200 */
[----:B------:R-:W-:Y:S01]  /*38b0*/  SGXT.U32 R17, R17, 0x2 ;  /* 0x000000021111781a */ /* 0x000fe20000000000 */
[----:B------:R-:W-:Y:S01]  /*38c0*/  BAR.SYNC.DEFER_BLOCKING 0x0 ;  /* 0x0000000000007b1d */ /* 0x000fe20000010000 */
[----:B0-----:R-:W-:Y:S01]  /*38d0*/  SHF.R.U32.HI R9, RZ, 0x2, R0 ;  /* 0x00000002ff097819 */ /* 0x001fe20000011600 */
[----:B------:R-:W-:Y:S01]  /*38e0*/  IMAD R8, R2, UR5, RZ ;  /* 0x0000000502087c24 */ /* 0x000fe2000f8e02ff */
[----:B------:R-:W-:-:S07]  /*38f0*/  UIMAD.WIDE UR4, UR4, 0x2, URZ ;  /* 0x00000002040478a5 */ /* 0x000fce000f8e02ff */
[----:B------:R-:W-:Y:S01]  /*3900*/  @P0 IMAD.MOV.U32 R18, RZ, RZ, 0x7f800000 ;  /* 0x7f800000ff120424 */ /* 0x000fe200078e00ff */
[----:B---3--:R-:W-:-:S03]  /*3910*/  LOP3.LUT R13, R9, 0x38, RZ, 0xc0, !PT ;  /* 0x00000038090d7812 */ /* 0x008fc600078ec0ff */
[----:B------:R-:W-:Y:S01]  /*3920*/  @P0 FFMA.FTZ R23, R21, R18, +INF ;  /* 0x7f80000015170423 */ /* 0x000fe20000010012 */
[----:B--2---:R-:W-:Y:S01]  /*3930*/  IMAD R11, R17, R16, RZ ;  /* 0x00000010110b7224 */ /* 0x004fe200078e02ff */
[C---:B------:R-:W-:Y:S01]  /*3940*/  SHF.L.U32 R9, R8.reuse, 0x1, RZ ;  /* 0x0000000108097819 */ /* 0x040fe200000006ff */
[----:B------:R-:W-:Y:S01]  /*3950*/  IMAD.HI R8, R8, 0x2, RZ ;  /* 0x0000000208087827 */ /* 0x000fe200078e02ff */
[----:B------:R-:W-:Y:S01]  /*3960*/  LOP3.LUT R12, R13, 0x1f, R0, 0xf8, !PT ;  /* 0x0000001f0d0c7812 */ /* 0x000fe200078ef800 */
[----:B------:R-:W0:Y:S01]  /*3970*/  LDCU UR4, c[0x0][0x3ec] ;  /* 0x00007d80ff0477ac */ /* 0x000e220008000800 */
[----:B-1----:R-:W-:Y:S01]  /*3980*/  IADD3 R40, P0, P3, R9, UR6, R40 ;  /* 0x0000000609287c10 */ /* 0x002fe2000fb1e028 */
[----:B------:R-:W-:Y:S01]  /*3990*/  IMAD R15, R16, 0x4, R11 ;  /* 0x00000004100f7824 */ /* 0x000fe200078e020b */
[----:B------:R-:W-:Y:S01]  /*39a0*/  LOP3.LUT R0, R0, 0xff, RZ, 0xc0, !PT ;  /* 0x000000ff00007812 */ /* 0x000fe200078ec0ff */
[----:B------:R-:W-:Y:S01]  /*39b0*/  IMAD.SHL.U32 R9, R12, 0x8, RZ ;  /* 0x000000080c097824 */ /* 0x000fe200078e00ff */
[----:B------:R-:W-:Y:S01]  /*39c0*/  IADD3.X R42, PT, PT, R8, UR5, R41, P0, P3 ;  /* 0x00000005082a7c10 */ /* 0x000fe200087e6429 */
[----:B------:R-:W1:Y:S01]  /*39d0*/  LDSM.16.M88.4 R4, [R3] ;  /* 0x000000000304783b */ /* 0x000e620000000200 */
[----:B------:R-:W-:Y:S01]  /*39e0*/  IMAD R17, R16, 0x4, R15 ;  /* 0x0000000410117824 */ /* 0x000fe200078e020f */
[----:B------:R-:W-:-:S02]  /*39f0*/  LEA R22, P0, R11, R40, 0x1 ;  /* 0x000000280b167211 */ /* 0x000fc400078008ff */
[----:B------:R-:W-:Y:S01]  /*3a00*/  LOP3.LUT R13, R9, 0xc0, RZ, 0xc0, !PT ;  /* 0x000000c0090d7812 */ /* 0x000fe200078ec0ff */
[C---:B------:R-:W-:Y:S01]  /*3a10*/  IMAD R19, R16.reuse, 0x4, R17 ;  /* 0x0000000410137824 */ /* 0x040fe200078e0211 */
[----:B------:R-:W-:Y:S02]  /*3a20*/  FSEL R9, R23, -INF , P2 ;  /* 0xff80000017097808 */ /* 0x000fe40001000000 */
[----:B------:R-:W-:Y:S02]  /*3a30*/  LEA.HI.X.SX32 R23, R11, R42, 0x1, P0 ;  /* 0x0000002a0b177211 */ /* 0x000fe400000f0eff */
[C---:B------:R-:W-:Y:S02]  /*3a40*/  LEA R21, R16.reuse, R19, 0x2 ;  /* 0x0000001310157211 */ /* 0x040fe400078e10ff */
[----:B------:R-:W-:Y:S01]  /*3a50*/  LEA R26, P0, R17, R40, 0x1 ;  /* 0x00000028111a7211 */ /* 0x000fe200078008ff */
[----:B0-----:R-:W-:Y:S01]  /*3a60*/  UIMAD UR4, UR9, UR4, URZ ;  /* 0x00000004090472a4 */ /* 0x001fe2000f8e02ff */
[----:B------:R-:W-:Y:S01]  /*3a70*/  IADD3 R38, PT, PT, R13, UR12, R20 ;  /* 0x0000000c0d267c10 */ /* 0x000fe2000fffe014 */
[C---:B------:R-:W-:Y:S01]  /*3a80*/  IMAD R29, R16.reuse, 0x4, R21 ;  /* 0x00000004101d7824 */ /* 0x040fe200078e0215 */
[----:B------:R-:W-:Y:S01]  /*3a90*/  LEA.HI.X.SX32 R27, R17, R42, 0x1, P0 ;  /* 0x0000002a111b7211 */ /* 0x000fe200000f0eff */
[----:B------:R-:W-:Y:S01]  /*3aa0*/  FFMA R13, R9, 0.69314718246459960938, R36 ;  /* 0x3f317218090d7823 */ /* 0x000fe20000000024 */
[-C--:B------:R-:W-:Y:S01]  /*3ab0*/  LEA R24, P2, R15, R40.reuse, 0x1 ;  /* 0x000000280f187211 */ /* 0x080fe200078408ff */
[C---:B------:R-:W-:Y:S01]  /*3ac0*/  IMAD R31, R16.reuse, 0x4, R29 ;  /* 0x00000004101f7824 */ /* 0x040fe200078e021d */
[----:B------:R0:W2:Y:S01]  /*3ad0*/  LDSM.16.M88.4 R8, [R3+0x800] ;  /* 0x000800000308783b */ /* 0x0000a20000000200 */
[----:B------:R-:W-:Y:S01]  /*3ae0*/  LEA R14, P0, R19, R40, 0x1 ;  /* 0x00000028130e7211 */ /* 0x000fe200078008ff */
[----:B------:R-:W-:Y:S01]  /*3af0*/  USHF.L.U32 UR6, UR4, 0x2, URZ ;  /* 0x0000000204067899 */ /* 0x000fe200080006ff */
[----:B------:R-:W-:Y:S01]  /*3b00*/  IMAD R17, R16, 0x4, R31 ;  /* 0x0000000410117824 */ /* 0x000fe200078e021f */
[----:B------:R-:W-:Y:S01]  /*3b10*/  LEA.HI.X.SX32 R25, R15, R42, 0x1, P2 ;  /* 0x0000002a0f197211 */ /* 0x000fe200010f0eff */
[----:B------:R-:W-:Y:S01]  /*3b20*/  UIMAD.WIDE UR4, UR4, 0x4, URZ ;  /* 0x00000004040478a5 */ /* 0x000fe2000f8e02ff */
[----:B------:R-:W-:-:S02]  /*3b30*/  LEA R18, P2, R21, R40, 0x1 ;  /* 0x0000002815127211 */ /* 0x000fc400078408ff */
[----:B------:R-:W-:Y:S02]  /*3b40*/  LEA R33, R16, R17, 0x2 ;  /* 0x0000001110217211 */ /* 0x000fe400078e10ff */
[----:B------:R-:W-:Y:S02]  /*3b50*/  LEA R20, P3, R29, R40, 0x1 ;  /* 0x000000281d147211 */ /* 0x000fe400078608ff */
[----:B------:R-:W-:Y:S01]  /*3b60*/  SHF.L.U32 R12, R12, 0x4, RZ ;  /* 0x000000040c0c7819 */ /* 0x000fe200000006ff */
[----:B------:R-:W-:-:S03]  /*3b70*/  IMAD R35, R16, 0x4, R33 ;  /* 0x0000000410237824 */ /* 0x000fc600078e0221 */
[----:B------:R-:W-:Y:S01]  /*3b80*/  LOP3.LUT R12, R12, 0xf0, RZ, 0xc0, !PT ;  /* 0x000000f00c0c7812 */ /* 0x000fe200078ec0ff */
[----:B------:R-:W-:Y:S01]  /*3b90*/  IMAD R37, R16, 0x4, R35 ;  /* 0x0000000410257824 */ /* 0x000fe200078e0223 */
[----:B-1----:R-:W-:-:S03]  /*3ba0*/  PRMT R15, R4, 0x7632, R15 ;  /* 0x00007632040f7816 */ /* 0x002fc6000000000f */
[----:B------:R-:W-:Y:S01]  /*3bb0*/  IMAD R39, R16, 0x4, R37 ;  /* 0x0000000410277824 */ /* 0x000fe200078e0225 */
[----:B------:R-:W-:Y:S01]  /*3bc0*/  STG.E.U16 desc[UR30][R22.64], R4 ;  /* 0x0000000416007986 */ /* 0x000fe2000c10151e */
[----:B------:R-:W-:-:S03]  /*3bd0*/  PRMT R44, R5, 0x7632, R44 ;  /* 0x00007632052c7816 */ /* 0x000fc6000000002c */
[----:B------:R1:W-:Y:S01]  /*3be0*/  STG.E.U16 desc[UR30][R24.64], R15 ;  /* 0x0000000f18007986 */ /* 0x0003e2000c10151e */
[----:B------:R-:W-:-:S03]  /*3bf0*/  LEA R41, R16, R39, 0x2 ;  /* 0x0000002710297211 */ /* 0x000fc600078e10ff */
[----:B------:R3:W-:Y:S02]  /*3c00*/  STG.E.U16 desc[UR30][R26.64], R5 ;  /* 0x000000051a007986 */ /* 0x0007e4000c10151e */
[----:B0-----:R-:W-:-:S04]  /*3c10*/  IMAD R3, R16, 0x4, R41 ;  /* 0x0000000410037824 */ /* 0x001fc800078e0229 */
[----:B------:R-:W-:Y:S01]  /*3c20*/  IMAD R43, R16, 0x4, R3 ;  /* 0x00000004102b7824 */ /* 0x000fe200078e0203 */
[-C--:B-1----:R-:W-:Y:S02]  /*3c30*/  LEA.HI.X.SX32 R15, R19, R42.reuse, 0x1, P0 ;  /* 0x0000002a130f7211 */ /* 0x082fe400000f0eff */
[----:B------:R-:W-:Y:S02]  /*3c40*/  LEA.HI.X.SX32 R19, R21, R42, 0x1, P2 ;  /* 0x0000002a15137211 */ /* 0x000fe400010f0eff */
[----:B------:R-:W-:Y:S01]  /*3c50*/  LEA R22, P2, R17, R40, 0x1 ;  /* 0x0000002811167211 */ /* 0x000fe200078408ff */
[----:B------:R0:W-:Y:S01]  /*3c60*/  STG.E.U16 desc[UR30][R14.64], R44 ;  /* 0x0000002c0e007986 */ /* 0x0001e2000c10151e */
[-C--:B------:R-:W-:Y:S02]  /*3c70*/  LEA.HI.X.SX32 R21, R29, R42.reuse, 0x1, P3 ;  /* 0x0000002a1d157211 */ /* 0x080fe400018f0eff */
[----:B------:R-:W-:Y:S01]  /*3c80*/  LEA.HI.X.SX32 R23, R17, R42, 0x1, P2 ;  /* 0x0000002a11177211 */ /* 0x000fe200010f0eff */
[----:B------:R1:W-:Y:S01]  /*3c90*/  STG.E.U16 desc[UR30][R18.64], R6 ;  /* 0x0000000612007986 */ /* 0x0003e2000c10151e */
[----:B------:R-:W-:-:S02]  /*3ca0*/  LEA R28, P2, R37, R40, 0x1 ;  /* 0x00000028251c7211 */ /* 0x000fc400078408ff */
[----:B------:R-:W-:Y:S02]  /*3cb0*/  LEA R24, P3, R33, R40, 0x1 ;  /* 0x0000002821187211 */ /* 0x000fe400078608ff */
[----:B------:R-:W-:Y:S01]  /*3cc0*/  LEA.HI.X.SX32 R29, R37, R42, 0x1, P2 ;  /* 0x0000002a251d7211 */ /* 0x000fe200010f0eff */
[----:B------:R-:W-:Y:S01]  /*3cd0*/  IMAD R37, R16, 0x4, R43 ;  /* 0x0000000410257824 */ /* 0x000fe200078e022b */
[-C--:B------:R-:W-:Y:S02]  /*3ce0*/  LEA R32, P2, R3, R40.reuse, 0x1 ;  /* 0x0000002803207211 */ /* 0x080fe400078408ff */
[----:B------:R-:W-:Y:S02]  /*3cf0*/  LEA R4, P0, R31, R40, 0x1 ;  /* 0x000000281f047211 */ /* 0x000fe400078008ff */
[-C--:B------:R-:W-:Y:S02]  /*3d00*/  LEA.HI.X.SX32 R25, R33, R42.reuse, 0x1, P3 ;  /* 0x0000002a21197211 */ /* 0x080fe400018f0eff */
[----:B------:R-:W-:-:S02]  /*3d10*/  LEA.HI.X.SX32 R33, R3, R42, 0x1, P2 ;  /* 0x0000002a03217211 */ /* 0x000fc400010f0eff */
[----:B---3--:R-:W-:Y:S02]  /*3d20*/  LEA.HI.X.SX32 R5, R31, R42, 0x1, P0 ;  /* 0x0000002a1f057211 */ /* 0x008fe400000f0eff */
[----:B------:R-:W-:Y:S02]  /*3d30*/  PRMT R3, R6, 0x7632, R3 ;  /* 0x0000763206037816 */ /* 0x000fe40000000003 */
[-C--:B------:R-:W-:Y:S02]  /*3d40*/  LEA R26, P0, R35, R40.reuse, 0x1 ;  /* 0x00000028231a7211 */ /* 0x080fe400078008ff */
[----:B------:R-:W-:Y:S01]  /*3d50*/  LEA R30, P3, R39, R40, 0x1 ;  /* 0x00000028271e7211 */ /* 0x000fe200078608ff */
[----:B------:R3:W-:Y:S01]  /*3d60*/  STG.E.U16 desc[UR30][R20.64], R3 ;  /* 0x0000000314007986 */ /* 0x0007e2000c10151e */
[----:B------:R-:W-:Y:S02]  /*3d70*/  LEA.HI.X.SX32 R27, R35, R42, 0x1, P0 ;  /* 0x0000002a231b7211 */ /* 0x000fe400000f0eff */
[----:B0-----:R-:W-:Y:S01]  /*3d80*/  PRMT R15, R7, 0x7632, R15 ;  /* 0x00007632070f7816 */ /* 0x001fe2000000000f */
[----:B------:R0:W-:Y:S01]  /*3d90*/  STG.E.U16 desc[UR30][R4.64], R7 ;  /* 0x0000000704007986 */ /* 0x0001e2000c10151e */
[----:B------:R-:W-:-:S02]  /*3da0*/  LEA R16, P0, R41, R40, 0x1 ;  /* 0x0000002829107211 */ /* 0x000fc400078008ff */
[----:B------:R-:W-:Y:S01]  /*3db0*/  LEA.HI.X.SX32 R31, R39, R42, 0x1, P3 ;  /* 0x0000002a271f7211 */ /* 0x000fe200018f0eff */
[----:B------:R-:W-:Y:S01]  /*3dc0*/  STG.E.U16 desc[UR30][R22.64], R15 ;  /* 0x0000000f16007986 */ /* 0x000fe2000c10151e */
[-C--:B------:R-:W-:Y:S02]  /*3dd0*/  LEA R34, P3, R43, R40.reuse, 0x1 ;  /* 0x000000282b227211 */ /* 0x080fe400078608ff */
[----:B------:R-:W-:Y:S01]  /*3de0*/  LEA R36, P4, R37, R40, 0x1 ;  /* 0x0000002825247211 */ /* 0x000fe200078808ff */
[----:B--2---:R-:W-:Y:S01]  /*3df0*/  STG.E.U16 desc[UR30][R24.64], R8 ;  /* 0x0000000818007986 */ /* 0x004fe2000c10151e */
[----:B-1----:R-:W-:Y:S01]  /*3e00*/  PRMT R19, R9, 0x7632, R19 ;  /* 0x0000763209137816 */ /* 0x002fe20000000013 */
[----:B---3--:R-:W-:Y:S01]  /*3e10*/  IMAD.SHL.U32 R3, R2, 0x4, RZ ;  /* 0x0000000402037824 */ /* 0x008fe200078e00ff */
[----:B------:R-:W-:Y:S01]  /*3e20*/  LEA.HI.X.SX32 R17, R41, R42, 0x1, P0 ;  /* 0x0000002a29117211 */ /* 0x000fe200000f0eff */
[----:B0-----:R-:W0:Y:S01]  /*3e30*/  LDC.64 R6, c[0x0][0x3a0] ;  /* 0x0000e800ff067b82 */ /* 0x001e220000000a00 */
[----:B------:R-:W-:-:S02]  /*3e40*/  PRMT R5, R8, 0x7632, R5 ;  /* 0x0000763208057816 */ /* 0x000fc40000000005 */
[----:B------:R-:W-:Y:S02]  /*3e50*/  PRMT R14, R10, 0x7632, R14 ;  /* 0x000076320a0e7816 */ /* 0x000fe4000000000e */
[-C--:B------:R-:W-:Y:S01]  /*3e60*/  LEA.HI.X.SX32 R35, R43, R42.reuse, 0x1, P3 ;  /* 0x0000002a2b237211 */ /* 0x080fe200018f0eff */
[----:B------:R-:W-:Y:S01]  /*3e70*/  STG.E.U16 desc[UR30][R26.64], R5 ;  /* 0x000000051a007986 */ /* 0x000fe2000c10151e */
[----:B------:R-:W-:Y:S02]  /*3e80*/  LEA.HI.X.SX32 R37, R37, R42, 0x1, P4 ;  /* 0x0000002a25257211 */ /* 0x000fe400020f0eff */
[----:B------:R-:W-:Y:S01]  /*3e90*/  PRMT R18, R11, 0x7632, R18 ;  /* 0x000076320b127816 */ /* 0x000fe20000000012 */
[----:B------:R-:W-:Y:S01]  /*3ea0*/  STG.E.U16 desc[UR30][R28.64], R9 ;  /* 0x000000091c007986 */ /* 0x000fe2000c10151e */
[----:B------:R-:W-:Y:S01]  /*3eb0*/  ISETP.GE.U32.AND P0, PT, R0, 0x40, PT ;  /* 0x000000400000780c */ /* 0x000fe20003f06070 */
[----:B------:R-:W-:Y:S02]  /*3ec0*/  IMAD.HI R0, R2, 0x4, RZ ;  /* 0x0000000402007827 */ /* 0x000fe400078e02ff */
[----:B------:R-:W-:Y:S04]  /*3ed0*/  STG.E.U16 desc[UR30][R30.64], R19 ;  /* 0x000000131e007986 */ /* 0x000fe8000c10151e */
[----:B------:R-:W-:Y:S04]  /*3ee0*/  STG.E.U16 desc[UR30][R16.64], R10 ;  /* 0x0000000a10007986 */ /* 0x000fe8000c10151e */
[----:B------:R-:W-:Y:S01]  /*3ef0*/  STG.E.U16 desc[UR30][R32.64], R14 ;  /* 0x0000000e20007986 */ /* 0x000fe2000c10151e */
[----:B0-----:R-:W-:-:S03]  /*3f00*/  IADD3 R2, P2, P3, R3, UR6, R6 ;  /* 0x0000000603027c10 */ /* 0x001fc6000fb5e006 */
[----:B------:R-:W-:Y:S01]  /*3f10*/  STG.E.U16 desc[UR30][R34.64], R11 ;  /* 0x0000000b22007986 */ /* 0x000fe2000c10151e */
[----:B------:R-:W-:-:S03]  /*3f20*/  IADD3.X R3, PT, PT, R0, UR5, R7, P2, P3 ;  /* 0x0000000500037c10 */ /* 0x000fc600097e6407 */
[----:B------:R-:W-:Y:S01]  /*3f30*/  STG.E.U16 desc[UR30][R36.64], R18 ;  /* 0x0000001224007986 */ /* 0x000fe2000c10151e */
[----:B------:R-:W-:Y:S06]  /*3f40*/  BAR.SYNC.DEFER_BLOCKING 0x0 ;  /* 0x0000000000007b1d */ /* 0x000fec0000010000 */
[----:B------:R-:W-:Y:S02]  /*3f50*/  STSM.16.M88 [R38], R13 ;  /* 0x0000000d26007844 */ /* 0x000fe40000000000 */
[----:B------:R-:W-:Y:S06]  /*3f60*/  BAR.SYNC.DEFER_BLOCKING 0x0 ;  /* 0x0000000000007b1d */ /* 0x000fec0000010000 */
[----:B------:R-:W0:Y:S04]  /*3f70*/  LDSM.16.M88 R5, [R12+UR12] ;  /* 0x0000000c0c05783b */ /* 0x000e280008000000 */
[----:B0-----:R0:W-:Y:S01]  /*3f80*/  @!P0 STG.E desc[UR30][R2.64], R5 ;  /* 0x0000000502008986 */ /* 0x0011e2000c10191e */
[----:B------:R-:W-:Y:S06]  /*3f90*/  BAR.SYNC.DEFER_BLOCKING 0x0 ;  /* 0x0000000000007b1d */ /* 0x000fec0000010000 */
[----:B------:R-:W-:Y:S05]  /*3fa0*/  @P1 BRA `(.L_x_20) ;  /* 0x0000000000a01947 */ /* 0x000fea0003800000 */
[----:B------:R-:W1:Y:S01]  /*3fb0*/  S2UR UR5, SR_CgaCtaId ;  /* 0x00000000000579c3 */ /* 0x000e620000008800 */
[----:B------:R-:W-:Y:S01]  /*3fc0*/  NOP ;  /* 0x0000000000007918 */ /* 0x000fe20000000000 */
[----:B------:R-:W-:Y:S01]  /*3fd0*/  UMOV UR4, 0x50 ;  /* 0x0000005000047882 */ /* 0x000fe20000000000 */
[----:B------:R-:W-:Y:S02]  /*3fe0*/  IMAD.U32 R0, RZ, RZ, UR13 ;  /* 0x0000000dff007e24 */ /* 0x000fe4000f8e00ff */
[----:B------:R-:W-:Y:S02]  /*3ff0*/  HFMA2 R7, -RZ, RZ, 0, 5.9604644775390625e-08 ;  /* 0x00000001ff077431 */ /* 0x000fe400000001ff */
[----:B0-----:R-:W-:Y:S01]  /*4000*/  IMAD.MOV.U32 R3, RZ, RZ, 0xf ;  /* 0x0000000fff037424 */ /* 0x001fe200078e00ff */
[----:B------:R-:W-:-:S04]  /*4010*/  LOP3.LUT R0, R0, 0xffff, RZ, 0xc0, !PT ;  /* 0x0000ffff00007812 */ /* 0x000fc800078ec0ff */
[----:B------:R-:W-:-:S05]  /*4020*/  SHF.R.U32.HI R0, RZ, 0x5, R0 ;  /* 0x00000005ff007819 */ /* 0x000fca0000011600 */
[----:B------:R-:W-:Y:S01]  /*4030*/  VIADD R2, R0, 0x10 ;  /* 0x0000001000027836 */ /* 0x000fe20000000000 */
[----:B------:R-:W-:Y:S01]  /*4040*/  SHF.L.U32 R0, R3, R0, RZ ;  /* 0x0000000003007219 */ /* 0x000fe200000006ff */
[----:B-1----:R-:W-:-:S03]  /*4050*/  ULEA UR6, UR5, UR4, 0x18 ;  /* 0x0000000405067291 */ /* 0x002fc6000f8ec0ff */
[----:B------:R-:W-:-:S04]  /*4060*/  SHF.L.U32 R3, R7, R2, RZ ;  /* 0x0000000207037219 */ /* 0x000fc800000006ff */
[----:B------:R-:W-:Y:S02]  /*4070*/  LOP3.LUT R0, R3, R0, RZ, 0xfc, !PT ;  /* 0x0000000003007212 */ /* 0x000fe400078efcff */
[----:B------:R-:W0:Y:S02]  /*4080*/  LDS R5, [UR6] ;  /* 0x00000006ff057984 */ /* 0x000e240008000800 */
[C---:B------:R-:W-:Y:S02]  /*4090*/  LOP3.LUT R2, R0.reuse, 0xffff, RZ, 0xc0, !PT ;  /* 0x0000ffff00027812 */ /* 0x040fe400078ec0ff */
[----:B0-----:R-:W-:-:S04]  /*40a0*/  LOP3.LUT R3, R0, 0xffff, R5, 0x80, !PT ;  /* 0x0000ffff00037812 */ /* 0x001fc800078e8005 */
[----:B------:R-:W-:-:S13]  /*40b0*/  ISETP.NE.AND P0, PT, R3, R2, PT ;  /* 0x000000020300720c */ /* 0x000fda0003f05270 */
[----:B------:R-:W-:Y:S05]  /*40c0*/  @P0 BRA `(.L_x_21) ;  /* 0x0000000000500947 */ /* 0x000fea0003800000 */
[----:B------:R-:W-:Y:S02]  /*40d0*/  SHF.R.U32.HI R5, RZ, 0x10, R5 ;  /* 0x00000010ff057819 */ /* 0x000fe40000011605 */
[----:B------:R-:W-:-:S04]  /*40e0*/  SHF.R.U32.HI R2, RZ, 0x10, R0 ;  /* 0x00000010ff027819 */ /* 0x000fc80000011600 */
[----:B------:R-:W-:-:S04]  /*40f0*/  LOP3.LUT R5, R5, R2, RZ, 0xc0, !PT ;  /* 0x0000000205057212 */ /* 0x000fc800078ec0ff */
[----:B------:R-:W-:-:S13]  /*4100*/  ISETP.NE.AND P0, PT, R5, R2, PT ;  /* 0x000000020500720c */ /* 0x000fda0003f05270 */
[----:B------:R-:W-:Y:S05]  /*4110*/  @P0 BRA `(.L_x_22) ;  /* 0x0000000000300947 */ /* 0x000fea0003800000 */
[----:B------:R-:W-:Y:S01]  /*4120*/  R2UR UR4, R0 ;  /* 0x00000000000472ca */ /* 0x000fe200000e0000 */
[----:B------:R-:W-:Y:S01]  /*4130*/  VOTEU.ANY UR5, UPT, PT ;  /* 0x0000000000057886 */ /* 0x000fe200038e0100 */
[----:B------:R-:W0:Y:S01]  /*4140*/  S2R R0, SR_LANEID ;  /* 0x0000000000007919 */ /* 0x000e220000000000 */
[----:B------:R-:W-:-:S10]  /*4150*/  UFLO.U32 UR5, UR5 ;  /* 0x00000005000572bd */ /* 0x000fd400080e0000 */
[----:B------:R-:W-:-:S06]  /*4160*/  ULOP3.LUT UR4, URZ, UR4, URZ, 0x33, !UPT ;  /* 0x00000004ff047292 */ /* 0x000fcc000f8e33ff */
[----:B------:R-:W-:-:S04]  /*4170*/  IMAD.U32 R2, RZ, RZ, UR4 ;  /* 0x00000004ff027e24 */ /* 0x000fc8000f8e00ff */
[----:B------:R-:W1:Y:S02]  /*4180*/  REDUX UR7, R2 ;  /* 0x00000000020773c4 */ /* 0x000e640000000000 */
[----:B------:R2:W-:Y:S01]  /*4190*/  UTCATOMSWS.AND URZ, UR4 ;  /* 0x0000000400ff79e3 */ /* 0x0005e20008000000 */
[----:B0-----:R-:W-:Y:S01]  /*41a0*/  ISETP.EQ.U32.AND P0, PT, R0, UR5, PT ;  /* 0x0000000500007c0c */ /* 0x001fe2000bf02070 */
[----:B-1----:R-:W-:-:S12]  /*41b0*/  IMAD.U32 R0, RZ, RZ, UR7 ;  /* 0x00000007ff007e24 */ /* 0x002fd8000f8e00ff */
[----:B------:R2:W-:Y:S01]  /*41c0*/  @P0 ATOMS.AND RZ, [UR6], R0 ;  /* 0x00000000ffff098c */ /* 0x0005e2000a800006 */
[----:B------:R-:W-:Y:S05]  /*41d0*/  BRA `(.L_x_20) ;  /* 0x0000000000147947 */ /* 0x000fea0003800000 */
.L_x_22:
[----:B------:R-:W-:-:S07]  /*41e0*/  MOV R2, 0x4200 ;  /* 0x0000420000027802 */ /* 0x000fce0000000f00 */
[----:B------:R-:W-:Y:S05]  /*41f0*/  CALL.REL.NOINC `($__internal_0_$__cuda_sm10x_tcgen05_guardrail_trap_col_being_dealloced_not_returned_by_alloc) ;  /* 0x0000000000447944 */ /* 0x000fea0003c00000 */
[----:B------:R-:W-:Y:S05]  /*4200*/  BRA `(.L_x_20) ;  /* 0x0000000000087947 */ /* 0x000fea0003800000 */
.L_x_21:
[----:B------:R-:W-:-:S07]  /*4210*/  MOV R2, 0x4230 ;  /* 0x0000423000027802 */ /* 0x000fce0000000f00 */
[----:B------:R-:W-:Y:S05]  /*4220*/  CALL.REL.NOINC `($__internal_2_$__cuda_sm10x_tcgen05_guardrail_trap_unallocated_columns_being_dealloced) ;  /* 0x0000000000507944 */ /* 0x000fea0003c00000 */
.L_x_20:
[----:B------:R-:W-:Y:S01]  /*4230*/  NOP ;  /* 0x0000000000007918 */ /* 0x000fe20000000000 */
[----:B--2---:R-:W-:Y:S05]  /*4240*/  EXIT ;  /* 0x000000000000794d */ /* 0x004fea0003800000 */
.L_x_8:
[----:B------:R-:W1:Y:S02]  /*4250*/  SYNCS.PHASECHK.TRANS64.TRYWAIT P0, [UR12+0x3000], RZ ;  /* 0x003000ffff0075a7 */ /* 0x000e64000800110c */
[----:B-1----:R-:W-:Y:S05]  /*4260*/  @!P0 BRA `(.L_x_8) ;  /* 0xfffffffc00f88947 */ /* 0x002fea000383ffff */
[----:B------:R-:W-:Y:S05]  /*4270*/  BRA `(.L_x_7) ;  /* 0xffffffd000287947 */ /* 0x000fea000383ffff */
.L_x_14:
[----:B------:R-:W2:Y:S02]  /*4280*/  SYNCS.PHASECHK.TRANS64.TRYWAIT P3, [UR12+0x5010], RZ ;  /* 0x005010ffff0075a7 */ /* 0x000ea4000806110c */
[----:B--2---:R-:W-:Y:S05]  /*4290*/  @!P3 BRA `(.L_x_14) ;  /* 0xfffffffc00f8b947 */ /* 0x004fea000383ffff */
[----:B------:R-:W-:Y:S05]  /*42a0*/  BRA `(.L_x_23) ;  /* 0xffffffe000ec7947 */ /* 0x000fea000383ffff */
.L_x_15:
[----:B------:R-:W0:Y:S02]  /*42b0*/  SYNCS.PHASECHK.TRANS64.TRYWAIT P3, [UR17], R14 ;  /* 0x0000000eff0075a7 */ /* 0x000e240008061111 */
[----:B0-----:R-:W-:Y:S05]  /*42c0*/  @!P3 BRA `(.L_x_15) ;  /* 0xfffffffc00f8b947 */ /* 0x001fea000383ffff */
[----:B------:R-:W-:Y:S05]  /*42d0*/  BRA `(.L_x_24) ;  /* 0xffffffe8000c7947 */ /* 0x000fea000383ffff */
.L_x_19:
[----:B------:R-:W0:Y:S02]  /*42e0*/  SYNCS.PHASECHK.TRANS64.TRYWAIT P0, [UR17], R4 ;  /* 0x00000004ff0075a7 */ /* 0x000e240008001111 */
[----:B0-----:R-:W-:Y:S05]  /*42f0*/  @!P0 BRA `(.L_x_19) ;  /* 0xfffffffc00f88947 */ /* 0x001fea000383ffff */
[----:B------:R-:W-:Y:S05]  /*4300*/  BRA `(.L_x_18) ;  /* 0xffffffec00c07947 */ /* 0x000fea000383ffff */
        .weak           $__internal_0_$__cuda_sm10x_tcgen05_guardrail_trap_col_being_dealloced_not_returned_by_alloc
        .type           $__internal_0_$__cuda_sm10x_tcgen05_guardrail_trap_col_being_dealloced_not_returned_by_alloc,@function
        .size           $__internal_0_$__cuda_sm10x_tcgen05_guardrail_trap_col_being_dealloced_not_returned_by_alloc,($__internal_1_$__cuda_sm10x_tcgen05_guardrail_trap_phase_invalid_during_alloc - $__internal_0_$__cuda_sm10x_tcgen05_guardrail_trap_col_being_dealloced_not_returned_by_alloc)
$__internal_0_$__cuda_sm10x_tcgen05_guardrail_trap_col_being_dealloced_not_returned_by_alloc:
[----:B------:R-:W-:Y:S05]  /*4310*/  BPT.TRAP 0x1 ;  /* 0x000000040000795c */ /* 0x000fea0000300000 */
[----:B------:R-:W-:-:S04]  /*4320*/  MOV R3, 0x0 ;  /* 0x0000000000037802 */ /* 0x000fc80000000f00 */
[----:B------:R-:W-:Y:S05]  /*4330*/  RET.REL.NODEC R2 `(attn_fwd) ;  /* 0xffffffbc02307950 */ /* 0x000fea0003c3ffff */
        .weak           $__internal_1_$__cuda_sm10x_tcgen05_guardrail_trap_phase_invalid_during_alloc
        .type           $__internal_1_$__cuda_sm10x_tcgen05_guardrail_trap_phase_invalid_during_alloc,@function
        .size           $__internal_1_$__cuda_sm10x_tcgen05_guardrail_trap_phase_invalid_during_alloc,($__internal_2_$__cuda_sm10x_tcgen05_guardrail_trap_unallocated_columns_being_dealloced - $__internal_1_$__cuda_sm10x_tcgen05_guardrail_trap_phase_invalid_during_alloc)
$__internal_1_$__cuda_sm10x_tcgen05_guardrail_trap_phase_invalid_during_alloc:
[----:B------:R-:W-:Y:S05]  /*4340*/  BPT.TRAP 0x1 ;  /* 0x000000040000795c */ /* 0x000fea0000300000 */
[----:B------:R-:W-:-:S04]  /*4350*/  IMAD.MOV.U32 R3, RZ, RZ, 0x0 ;  /* 0x00000000ff037424 */ /* 0x000fc800078e00ff */
[----:B------:R-:W-:Y:S05]  /*4360*/  RET.REL.NODEC R2 `(attn_fwd) ;  /* 0xffffffbc02247950 */ /* 0x000fea0003c3ffff */
        .weak           $__internal_2_$__cuda_sm10x_tcgen05_guardrail_trap_unallocated_columns_being_dealloced
        .type           $__internal_2_$__cuda_sm10x_tcgen05_guardrail_trap_unallocated_columns_being_dealloced,@function
        .size           $__internal_2_$__cuda_sm10x_tcgen05_guardrail_trap_unallocated_columns_being_dealloced,(.L_x_28 - $__internal_2_$__cuda_sm10x_tcgen05_guardrail_trap_unallocated_columns_being_dealloced)
$__internal_2_$__cuda_sm10x_tcgen05_guardrail_trap_unallocated_columns_being_dealloced:
[----:B------:R-:W-:Y:S05]  /*4370*/  BPT.TRAP 0x1 ;  /* 0x000000040000795c */ /* 0x000fea0000300000 */
[----:B------:R-:W-:-:S04]  /*4380*/  IMAD.MOV.U32 R3, RZ, RZ, 0x0 ;  /* 0x00000000ff037424 */ /* 0x000fc800078e00ff */
[----:B------:R-:W-:Y:S05]  /*4390*/  RET.REL.NODEC R2 `(attn_fwd) ;  /* 0xffffffbc02187950 */ /* 0x000fea0003c3ffff */
.L_x_25:
[----:B------:R-:W-:-:S00]  /*43a0*/  BRA `(.L_x_25) ;  /* 0xfffffffc00fc7947 */ /* 0x000fc0000383ffff */
[----:B------:R-:W-:-:S00]  /*43b0*/  NOP ;  /* 0x0000000000007918 */ /* 0x000fc00000000000 */
        /* <DEDUP_REMOVED lines=12> */
.L_x_28:


//--------------------- .nv.global.init           --------------------------
	.section	.nv.global.init,"aw",@progbits
.nv.global.init:
	.type		_$_str,@object
	.size		_$_str,(.L_3 - _$_str)
_$_str:
        /*0000*/ 	.byte	0x5f, 0x5f, 0x43, 0x55, 0x44, 0x41, 0x5f, 0x46, 0x54, 0x5a, 0x00
.L_3:


//--------------------- .nv.shared.attn_fwd       --------------------------
	.section	.nv.shared.attn_fwd,"aw",@nobits
	.sectionflags	@""
	.align	16
	.zero		1024


//--------------------- .nv.shared.reserved.0     --------------------------
	.section	.nv.shared.reserved.0,"aw",@nobits
	.align	8
	.weak		__nv_reservedSMEM_offset_0_alias
	.size		__nv_reservedSMEM_offset_0_alias, 0, 64
	.other		__nv_reservedSMEM_offset_0_alias,@"STO_CUDA_RESERVED_SHARED STV_DEFAULT"
__nv_reservedSMEM_offset_0_alias:
	.zero		0
.nv.shared.reserved.0:
	.zero		64
	.weak		__nv_reservedSMEM_allocation_phase
	.type		__nv_reservedSMEM_allocation_phase,@object
	.size		__nv_reservedSMEM_allocation_phase,(.L_0 - __nv_reservedSMEM_allocation_phase)
__nv_reservedSMEM_allocation_phase:
	.zero		1
.L_0:
	.zero		7
	.weak		__nv_reservedSMEM_devtool_atexit_pc
	.type		__nv_reservedSMEM_devtool_atexit_pc,@object
	.size		__nv_reservedSMEM_devtool_atexit_pc,(__nv_reservedSMEM_allocation_mask - __nv_reservedSMEM_devtool_atexit_pc)
__nv_reservedSMEM_devtool_atexit_pc:
	.zero		8
	.weak		__nv_reservedSMEM_allocation_mask
	.type		__nv_reservedSMEM_allocation_mask,@object
	.size		__nv_reservedSMEM_allocation_mask,(.L_2 - __nv_reservedSMEM_allocation_mask)
__nv_reservedSMEM_allocation_mask:
	.zero		4
.L_2:


//--------------------- .nv.constant0.attn_fwd    --------------------------
	.section	.nv.constant0.attn_fwd,"a",@progbits
	.sectionflags	@""
	.align	4
.nv.constant0.attn_fwd:
	.zero		1032


//--------------------- SYMBOLS --------------------------

	.type		.nv.reservedSmem.offset0,@object
	.size		.nv.reservedSmem.offset0,0x4
	.type		.nv.reservedSmem.cap,@object
	.size		.nv.reservedSmem.cap,0x4
